	.target	sm_80

	.elftype	@"ET_EXEC"


//--------------------- .note.nv.tkinfo           --------------------------
	.section	.note.nv.tkinfo,"",@"SHT_NOTE"
	.sectionflags	@"SHF_NOTE_NV_TKINFO"
	.tkinfo
        /*0018*/ 	.word	0x00000002
        /*0030*/ 	.string	""
        /*0030*/ 	.string	"ptxas"
        /*0030*/ 	.string	"Cuda compilation tools, release 13.0, V13.0.88"
        /*0030*/ 	.string	"Build cuda_13.0.r13.0/compiler.36424714_0"
        /*0030*/ 	.string	"-v  -suppress-debug-info  -lineinfo  -arch sm_80 "



//--------------------- .note.nv.cuinfo           --------------------------
	.section	.note.nv.cuinfo,"",@"SHT_NOTE"
	.sectionflags	@"SHF_NOTE_NV_CUINFO"
        /*0018*/ 	.short	0x0002
        /*001a*/ 	.short	0x0050
        /*001c*/ 	.short	0x0082
	.zero		2


//--------------------- .nv.info                  --------------------------
	.section	.nv.info,"",@"SHT_CUDA_INFO"
	.align	4


	//----- nvinfo : EIATTR_REGCOUNT
	.align		4
        /*0000*/ 	.byte	0x04, 0x2f
        /*0002*/ 	.short	(.L_2 - .L_1)
	.align		4
.L_1:
        /*0004*/ 	.word	index@(attn_fwd)
        /*0008*/ 	.word	0x00000098


	//----- nvinfo : EIATTR_FRAME_SIZE
	.align		4
.L_2:
        /*000c*/ 	.byte	0x04, 0x11
        /*000e*/ 	.short	(.L_4 - .L_3)
	.align		4
.L_3:
        /*0010*/ 	.word	index@(attn_fwd)
        /*0014*/ 	.word	0x00000000


	//----- nvinfo : EIATTR_MIN_STACK_SIZE
	.align		4
.L_4:
        /*0018*/ 	.byte	0x04, 0x12
        /*001a*/ 	.short	(.L_6 - .L_5)
	.align		4
.L_5:
        /*001c*/ 	.word	index@(attn_fwd)
        /*0020*/ 	.word	0x00000000
.L_6:


//--------------------- .nv.info.attn_fwd         --------------------------
	.section	.nv.info.attn_fwd,"",@"SHT_CUDA_INFO"
	.sectionflags	@""
	.align	4


	//----- nvinfo : EIATTR_CUDA_API_VERSION
	.align		4
        /*0000*/ 	.byte	0x04, 0x37
        /*0002*/ 	.short	(.L_8 - .L_7)
.L_7:
        /*0004*/ 	.word	0x00000082


	//----- nvinfo : EIATTR_SW2861232_WAR
	.align		4
.L_8:
        /*0008*/ 	.byte	0x01, 0x35
	.zero		2


	//----- nvinfo : EIATTR_PARAM_CBANK
	.align		4
        /*000c*/ 	.byte	0x04, 0x0a
        /*000e*/ 	.short	(.L_10 - .L_9)
	.align		4
.L_9:
        /*0010*/ 	.word	index@(.nv.constant0.attn_fwd)
        /*0014*/ 	.short	0x0160
        /*0016*/ 	.short	0x0088


	//----- nvinfo : EIATTR_CBANK_PARAM_SIZE
	.align		4
.L_10:
        /*0018*/ 	.byte	0x03, 0x19
        /*001a*/ 	.short	0x0088


	//----- nvinfo : EIATTR_KPARAM_INFO
	.align		4
        /*001c*/ 	.byte	0x04, 0x17
        /*001e*/ 	.short	(.L_12 - .L_11)
.L_11:
        /*0020*/ 	.word	0x00000000
        /*0024*/ 	.short	0x0019
        /*0026*/ 	.short	0x0080
        /*0028*/ 	.byte	0x00, 0xf4, 0x21, 0x00


	//----- nvinfo : EIATTR_KPARAM_INFO
	.align		4
.L_12:
        /*002c*/ 	.byte	0x04, 0x17
        /*002e*/ 	.short	(.L_14 - .L_13)
.L_13:
        /*0030*/ 	.word	0x00000000
        /*0034*/ 	.short	0x0018
        /*0036*/ 	.short	0x0078
        /*0038*/ 	.byte	0x00, 0xf4, 0x21, 0x00


	//----- nvinfo : EIATTR_KPARAM_INFO
	.align		4
.L_14:
        /*003c*/ 	.byte	0x04, 0x17
        /*003e*/ 	.short	(.L_16 - .L_15)
.L_15:
        /*0040*/ 	.word	0x00000000
        /*0044*/ 	.short	0x0017
        /*0046*/ 	.short	0x0070
        /*0048*/ 	.byte	0x00, 0xf0, 0x11, 0x00


	//----- nvinfo : EIATTR_KPARAM_INFO
	.align		4
.L_16:
        /*004c*/ 	.byte	0x04, 0x17
        /*004e*/ 	.short	(.L_18 - .L_17)
.L_17:
        /*0050*/ 	.word	0x00000000
        /*0054*/ 	.short	0x0016
        /*0056*/ 	.short	0x006c
        /*0058*/ 	.byte	0x00, 0xf0, 0x11, 0x00


	//----- nvinfo : EIATTR_KPARAM_INFO
	.align		4
.L_18:
        /*005c*/ 	.byte	0x04, 0x17
        /*005e*/ 	.short	(.L_20 - .L_19)
.L_19:
        /*0060*/ 	.word	0x00000000
        /*0064*/ 	.short	0x0015
        /*0066*/ 	.short	0x0068
        /*0068*/ 	.byte	0x00, 0xf0, 0x11, 0x00


	//----- nvinfo : EIATTR_KPARAM_INFO
	.align		4
.L_20:
        /*006c*/ 	.byte	0x04, 0x17
        /*006e*/ 	.short	(.L_22 - .L_21)
.L_21:
        /*0070*/ 	.word	0x00000000
        /*0074*/ 	.short	0x0014
        /*0076*/ 	.short	0x0064
        /*0078*/ 	.byte	0x00, 0xf0, 0x11, 0x00


	//----- nvinfo : EIATTR_KPARAM_INFO
	.align		4
.L_22:
        /*007c*/ 	.byte	0x04, 0x17
        /*007e*/ 	.short	(.L_24 - .L_23)
.L_23:
        /*0080*/ 	.word	0x00000000
        /*0084*/ 	.short	0x0013
        /*0086*/ 	.short	0x0060
        /*0088*/ 	.byte	0x00, 0xf0, 0x11, 0x00


	//----- nvinfo : EIATTR_KPARAM_INFO
	.align		4
.L_24:
        /*008c*/ 	.byte	0x04, 0x17
        /*008e*/ 	.short	(.L_26 - .L_25)
.L_25:
        /*0090*/ 	.word	0x00000000
        /*0094*/ 	.short	0x0012
        /*0096*/ 	.short	0x005c
        /*0098*/ 	.byte	0x00, 0xf0, 0x11, 0x00


	//----- nvinfo : EIATTR_KPARAM_INFO
	.align		4
.L_26:
        /*009c*/ 	.byte	0x04, 0x17
        /*009e*/ 	.short	(.L_28 - .L_27)
.L_27:
        /*00a0*/ 	.word	0x00000000
        /*00a4*/ 	.short	0x0011
        /*00a6*/ 	.short	0x0058
        /*00a8*/ 	.byte	0x00, 0xf0, 0x11, 0x00


	//----- nvinfo : EIATTR_KPARAM_INFO
	.align		4
.L_28:
        /*00ac*/ 	.byte	0x04, 0x17
        /*00ae*/ 	.short	(.L_30 - .L_29)
.L_29:
        /*00b0*/ 	.word	0x00000000
        /*00b4*/ 	.short	0x0010
        /*00b6*/ 	.short	0x0054
        /*00b8*/ 	.byte	0x00, 0xf0, 0x11, 0x00


	//----- nvinfo : EIATTR_KPARAM_INFO
	.align		4
.L_30:
        /*00bc*/ 	.byte	0x04, 0x17
        /*00be*/ 	.short	(.L_32 - .L_31)
.L_31:
        /*00c0*/ 	.word	0x00000000
        /*00c4*/ 	.short	0x000f
        /*00c6*/ 	.short	0x0050
        /*00c8*/ 	.byte	0x00, 0xf0, 0x11, 0x00


	//----- nvinfo : EIATTR_KPARAM_INFO
	.align		4
.L_32:
        /*00cc*/ 	.byte	0x04, 0x17
        /*00ce*/ 	.short	(.L_34 - .L_33)
.L_33:
        /*00d0*/ 	.word	0x00000000
        /*00d4*/ 	.short	0x000e
        /*00d6*/ 	.short	0x004c
        /*00d8*/ 	.byte	0x00, 0xf0, 0x11, 0x00


	//----- nvinfo : EIATTR_KPARAM_INFO
	.align		4
.L_34:
        /*00dc*/ 	.byte	0x04, 0x17
        /*00de*/ 	.short	(.L_36 - .L_35)
.L_35:
        /*00e0*/ 	.word	0x00000000
        /*00e4*/ 	.short	0x000d
        /*00e6*/ 	.short	0x0048
        /*00e8*/ 	.byte	0x00, 0xf0, 0x11, 0x00


	//----- nvinfo : EIATTR_KPARAM_INFO
	.align		4
.L_36:
        /*00ec*/ 	.byte	0x04, 0x17
        /*00ee*/ 	.short	(.L_38 - .L_37)
.L_37:
        /*00f0*/ 	.word	0x00000000
        /*00f4*/ 	.short	0x000c
        /*00f6*/ 	.short	0x0044
        /*00f8*/ 	.byte	0x00, 0xf0, 0x11, 0x00


	//----- nvinfo : EIATTR_KPARAM_INFO
	.align		4
.L_38:
        /*00fc*/ 	.byte	0x04, 0x17
        /*00fe*/ 	.short	(.L_40 - .L_39)
.L_39:
        /*0100*/ 	.word	0x00000000
        /*0104*/ 	.short	0x000b
        /*0106*/ 	.short	0x0040
        /*0108*/ 	.byte	0x00, 0xf0, 0x11, 0x00


	//----- nvinfo : EIATTR_KPARAM_INFO
	.align		4
.L_40:
        /*010c*/ 	.byte	0x04, 0x17
        /*010e*/ 	.short	(.L_42 - .L_41)
.L_41:
        /*0110*/ 	.word	0x00000000
        /*0114*/ 	.short	0x000a
        /*0116*/ 	.short	0x003c
        /*0118*/ 	.byte	0x00, 0xf0, 0x11, 0x00


	//----- nvinfo : EIATTR_KPARAM_INFO
	.align		4
.L_42:
        /*011c*/ 	.byte	0x04, 0x17
        /*011e*/ 	.short	(.L_44 - .L_43)
.L_43:
        /*0120*/ 	.word	0x00000000
        /*0124*/ 	.short	0x0009
        /*0126*/ 	.short	0x0038
        /*0128*/ 	.byte	0x00, 0xf0, 0x11, 0x00


	//----- nvinfo : EIATTR_KPARAM_INFO
	.align		4
.L_44:
        /*012c*/ 	.byte	0x04, 0x17
        /*012e*/ 	.short	(.L_46 - .L_45)
.L_45:
        /*0130*/ 	.word	0x00000000
        /*0134*/ 	.short	0x0008
        /*0136*/ 	.short	0x0034
        /*0138*/ 	.byte	0x00, 0xf0, 0x11, 0x00


	//----- nvinfo : EIATTR_KPARAM_INFO
	.align		4
.L_46:
        /*013c*/ 	.byte	0x04, 0x17
        /*013e*/ 	.short	(.L_48 - .L_47)
.L_47:
        /*0140*/ 	.word	0x00000000
        /*0144*/ 	.short	0x0007
        /*0146*/ 	.short	0x0030
        /*0148*/ 	.byte	0x00, 0xf0, 0x11, 0x00


	//----- nvinfo : EIATTR_KPARAM_INFO
	.align		4
.L_48:
        /*014c*/ 	.byte	0x04, 0x17
        /*014e*/ 	.short	(.L_50 - .L_49)
.L_49:
        /*0150*/ 	.word	0x00000000
        /*0154*/ 	.short	0x0006
        /*0156*/ 	.short	0x002c
        /*0158*/ 	.byte	0x00, 0xf0, 0x11, 0x00


	//----- nvinfo : EIATTR_KPARAM_INFO
	.align		4
.L_50:
        /*015c*/ 	.byte	0x04, 0x17
        /*015e*/ 	.short	(.L_52 - .L_51)
.L_51:
        /*0160*/ 	.word	0x00000000
        /*0164*/ 	.short	0x0005
        /*0166*/ 	.short	0x0028
        /*0168*/ 	.byte	0x00, 0xf0, 0x11, 0x00


	//----- nvinfo : EIATTR_KPARAM_INFO
	.align		4
.L_52:
        /*016c*/ 	.byte	0x04, 0x17
        /*016e*/ 	.short	(.L_54 - .L_53)
.L_53:
        /*0170*/ 	.word	0x00000000
        /*0174*/ 	.short	0x0004
        /*0176*/ 	.short	0x0020
        /*0178*/ 	.byte	0x00, 0xf4, 0x21, 0x00


	//----- nvinfo : EIATTR_KPARAM_INFO
	.align		4
.L_54:
        /*017c*/ 	.byte	0x04, 0x17
        /*017e*/ 	.short	(.L_56 - .L_55)
.L_55:
        /*0180*/ 	.word	0x00000000
        /*0184*/ 	.short	0x0003
        /*0186*/ 	.short	0x0018
        /*0188*/ 	.byte	0x00, 0xf4, 0x21, 0x00


	//----- nvinfo : EIATTR_KPARAM_INFO
	.align		4
.L_56:
        /*018c*/ 	.byte	0x04, 0x17
        /*018e*/ 	.short	(.L_58 - .L_57)
.L_57:
        /*0190*/ 	.word	0x00000000
        /*0194*/ 	.short	0x0002
        /*0196*/ 	.short	0x0010
        /*0198*/ 	.byte	0x00, 0xf4, 0x21, 0x00


	//----- nvinfo : EIATTR_KPARAM_INFO
	.align		4
.L_58:
        /*019c*/ 	.byte	0x04, 0x17
        /*019e*/ 	.short	(.L_60 - .L_59)
.L_59:
        /*01a0*/ 	.word	0x00000000
        /*01a4*/ 	.short	0x0001
        /*01a6*/ 	.short	0x0008
        /*01a8*/ 	.byte	0x00, 0xf4, 0x21, 0x00


	//----- nvinfo : EIATTR_KPARAM_INFO
	.align		4
.L_60:
        /*01ac*/ 	.byte	0x04, 0x17
        /*01ae*/ 	.short	(.L_62 - .L_61)
.L_61:
        /*01b0*/ 	.word	0x00000000
        /*01b4*/ 	.short	0x0000
        /*01b6*/ 	.short	0x0000
        /*01b8*/ 	.byte	0x00, 0xf4, 0x21, 0x00


	//----- nvinfo : EIATTR_MAXREG_COUNT
	.align		4
.L_62:
        /*01bc*/ 	.byte	0x03, 0x1b
        /*01be*/ 	.short	0x00ff


	//----- nvinfo : EIATTR_NUM_BARRIERS
	.align		4
        /*01c0*/ 	.byte	0x02, 0x4c
        /*01c2*/ 	.byte	0x01
	.zero		1


	//----- nvinfo : EIATTR_MERCURY_ISA_VERSION
	.align		4
        /*01c4*/ 	.byte	0x03, 0x5f
        /*01c6*/ 	.short	0x0000


	//----- nvinfo : EIATTR_COOP_GROUP_MASK_REGIDS
	.align		4
        /*01c8*/ 	.byte	0x04, 0x29
        /*01ca*/ 	.short	(.L_64 - .L_63)


	//   ....[0]....
.L_63:
        /*01cc*/ 	.word	0xffffffff


	//   ....[1]....
        /*01d0*/ 	.word	0xffffffff


	//   ....[2]....
        /*01d4*/ 	.word	0xffffffff


	//   ....[3]....
        /*01d8*/ 	.word	0xffffffff


	//   ....[4]....
        /*01dc*/ 	.word	0xffffffff


	//   ....[5]....
        /*01e0*/ 	.word	0xffffffff


	//   ....[6]....
        /*01e4*/ 	.word	0xffffffff


	//   ....[7]....
        /*01e8*/ 	.word	0xffffffff


	//   ....[8]....
        /*01ec*/ 	.word	0xffffffff


	//   ....[9]....
        /*01f0*/ 	.word	0xffffffff


	//   ....[10]....
        /*01f4*/ 	.word	0xffffffff


	//   ....[11]....
        /*01f8*/ 	.word	0xffffffff


	//   ....[12]....
        /*01fc*/ 	.word	0xffffffff


	//   ....[13]....
        /*0200*/ 	.word	0xffffffff


	//   ....[14]....
        /*0204*/ 	.word	0xffffffff


	//   ....[15]....
        /*0208*/ 	.word	0xffffffff


	//   ....[16]....
        /*020c*/ 	.word	0xffffffff


	//   ....[17]....
        /*0210*/ 	.word	0xffffffff


	//   ....[18]....
        /*0214*/ 	.word	0xffffffff


	//   ....[19]....
        /*0218*/ 	.word	0xffffffff


	//   ....[20]....
        /*021c*/ 	.word	0xffffffff


	//   ....[21]....
        /*0220*/ 	.word	0xffffffff


	//----- nvinfo : EIATTR_COOP_GROUP_INSTR_OFFSETS
	.align		4
.L_64:
        /*0224*/ 	.byte	0x04, 0x28
        /*0226*/ 	.short	(.L_66 - .L_65)


	//   ....[0]....
.L_65:
        /*0228*/ 	.word	0x000015f0


	//   ....[1]....
        /*022c*/ 	.word	0x00001600


	//   ....[2]....
        /*0230*/ 	.word	0x00001610


	//   ....[3]....
        /*0234*/ 	.word	0x00001620


	//   ....[4]....
        /*0238*/ 	.word	0x00001670


	//   ....[5]....
        /*023c*/ 	.word	0x00001680


	//   ....[6]....
        /*0240*/ 	.word	0x00001690


	//   ....[7]....
        /*0244*/ 	.word	0x000016a0


	//   ....[8]....
        /*0248*/ 	.word	0x00001750


	//   ....[9]....
        /*024c*/ 	.word	0x00001770


	//   ....[10]....
        /*0250*/ 	.word	0x00001790


	//   ....[11]....
        /*0254*/ 	.word	0x00001a00


	//   ....[12]....
        /*0258*/ 	.word	0x00001a10


	//   ....[13]....
        /*025c*/ 	.word	0x00001a30


	//   ....[14]....
        /*0260*/ 	.word	0x00001a40


	//   ....[15]....
        /*0264*/ 	.word	0x00001a70


	//   ....[16]....
        /*0268*/ 	.word	0x00001aa0


	//   ....[17]....
        /*026c*/ 	.word	0x00001ab0


	//   ....[18]....
        /*0270*/ 	.word	0x00001ac0


	//   ....[19]....
        /*0274*/ 	.word	0x00001b80


	//   ....[20]....
        /*0278*/ 	.word	0x00001ba0


	//   ....[21]....
        /*027c*/ 	.word	0x00001bc0


	//----- nvinfo : EIATTR_EXIT_INSTR_OFFSETS
	.align		4
.L_66:
        /*0280*/ 	.byte	0x04, 0x1c
        /*0282*/ 	.short	(.L_68 - .L_67)


	//   ....[0]....
.L_67:
        /*0284*/ 	.word	0x000031e0


	//   ....[1]....
        /*0288*/ 	.word	0x00003280


	//----- nvinfo : EIATTR_REQNTID
	.align		4
.L_68:
        /*028c*/ 	.byte	0x04, 0x10
        /*028e*/ 	.short	(.L_70 - .L_69)
.L_69:
        /*0290*/ 	.word	0x00000100
        /*0294*/ 	.word	0x00000001
        /*0298*/ 	.word	0x00000001
.L_70:


//--------------------- .nv.callgraph             --------------------------
	.section	.nv.callgraph,"",@"SHT_CUDA_CALLGRAPH"
	.align	4
	.sectionentsize	8
	.align		4
        /*0000*/ 	.word	0x00000000
	.align		4
        /*0004*/ 	.word	0xffffffff
	.align		4
        /*0008*/ 	.word	0x00000000
	.align		4
        /*000c*/ 	.word	0xfffffffe
	.align		4
        /*0010*/ 	.word	0x00000000
	.align		4
        /*0014*/ 	.word	0xfffffffd
	.align		4
        /*0018*/ 	.word	0x00000000
	.align		4
        /*001c*/ 	.word	0xfffffffc


//--------------------- .nv.rel.action            --------------------------
	.section	.nv.rel.action,"",@"SHT_CUDA_RELOCINFO"
	.align	8
	.sectionentsize	8
        /*0000*/ 	.byte	0x73, 0x00, 0x00, 0x00, 0x00, 0x00, 0x00, 0x00, 0x00, 0x00, 0x00, 0x11, 0x25, 0x00, 0x05, 0x36


//--------------------- .nv.constant4             --------------------------
	.section	.nv.constant4,"a",@progbits
	.align	8
	.align		8
.nv.constant4:
        /*0000*/ 	.dword	_$_str


//--------------------- .nv.constant0.attn_fwd    --------------------------
	.section	.nv.constant0.attn_fwd,"a",@progbits
	.sectionflags	@""
	.align	4
.nv.constant0.attn_fwd:
	.zero		488


//--------------------- .text.attn_fwd            --------------------------
	.section	.text.attn_fwd,"ax",@progbits
	.sectioninfo	@"SHI_REGISTERS=152"
	.align	128
        .global         attn_fwd
        .type           attn_fwd,@function
        .size           attn_fwd,(.L_x_3 - attn_fwd)
        .other          attn_fwd,@"STO_CUDA_ENTRY STV_DEFAULT"
attn_fwd:
.text.attn_fwd:
[----:B------:R-:W-:Y:S02]  /*0000*/  IMAD.MOV.U32 R1, RZ, RZ, c[0x0][0x28] ;  /* 0x00000a00ff017624 */ /* 0x000fe400078e00ff */
[----:B------:R-:W0:Y:S01]  /*0010*/  S2R R126, SR_TID.X ;  /* 0x00000000007e7919 */ /* 0x000e220000002100 */
[----:B------:R-:W-:Y:S01]  /*0020*/  MOV R12, c[0x0][0x198] ;  /* 0x00006600000c7a02 */ /* 0x000fe20000000f00 */
[----:B------:R-:W-:Y:S02]  /*0030*/  ULDC.64 UR4, c[0x0][0x118] ;  /* 0x0000460000047ab9 */ /* 0x000fe40000000a00 */
[----:B------:R-:W1:Y:S04]  /*0040*/  S2R R113, SR_CTAID.X ;  /* 0x0000000000717919 */ /* 0x000e680000002500 */
[----:B------:R-:W2:Y:S01]  /*0050*/  S2R R114, SR_CTAID.Y ;  /* 0x0000000000727919 */ /* 0x000ea20000002600 */
[----:B0-----:R-:W-:Y:S02]  /*0060*/  LOP3.LUT R14, R126, 0x1f, RZ, 0xc0, !PT ;  /* 0x0000001f7e0e7812 */ /* 0x001fe400078ec0ff */
[----:B------:R-:W-:-:S03]  /*0070*/  SHF.R.U32.HI R121, RZ, 0x5, R126 ;  /* 0x00000005ff797819 */ /* 0x000fc6000001167e */
[----:B-1----:R-:W-:Y:S01]  /*0080*/  IMAD R113, R113, 0x20, R14 ;  /* 0x0000002071717824 */ /* 0x002fe200078e020e */
[----:B------:R-:W-:Y:S01]  /*0090*/  SGXT.U32 R121, R121, 0x3 ;  /* 0x000000037979781a */ /* 0x000fe20000000000 */
[----:B--2---:R-:W-:Y:S02]  /*00a0*/  IMAD R0, R114, c[0x0][0x190], RZ ;  /* 0x0000640072007a24 */ /* 0x004fe400078e02ff */
[----:B------:R-:W-:Y:S02]  /*00b0*/  IMAD R3, R113, c[0x0][0x194], RZ ;  /* 0x0000650071037a24 */ /* 0x000fe400078e02ff */
[----:B------:R-:W-:Y:S02]  /*00c0*/  IMAD.SHL.U32 R2, R0, 0x2, RZ ;  /* 0x0000000200027824 */ /* 0x000fe400078e00ff */
[----:B------:R-:W-:Y:S02]  /*00d0*/  IMAD.SHL.U32 R5, R3, 0x2, RZ ;  /* 0x0000000203057824 */ /* 0x000fe400078e00ff */
[----:B------:R-:W-:-:S02]  /*00e0*/  IMAD R6, R121, c[0x0][0x198], RZ ;  /* 0x0000660079067a24 */ /* 0x000fc400078e02ff */
[----:B------:R-:W-:Y:S01]  /*00f0*/  IMAD.HI R0, R0, 0x2, RZ ;  /* 0x0000000200007827 */ /* 0x000fe200078e02ff */
[----:B------:R-:W-:Y:S02]  /*0100*/  IADD3 R16, P0, P1, R5, c[0x0][0x160], R2 ;  /* 0x0000580005107a10 */ /* 0x000fe4000791e002 */
[----:B------:R-:W-:Y:S01]  /*0110*/  LEA R5, R12, R6, 0x3 ;  /* 0x000000060c057211 */ /* 0x000fe200078e18ff */
[----:B------:R-:W-:-:S05]  /*0120*/  IMAD.HI R3, R3, 0x2, RZ ;  /* 0x0000000203037827 */ /* 0x000fca00078e02ff */
[----:B------:R-:W-:Y:S01]  /*0130*/  IADD3.X R18, R3, c[0x0][0x164], R0, P0, P1 ;  /* 0x0000590003127a10 */ /* 0x000fe200007e2400 */
[----:B------:R-:W-:Y:S01]  /*0140*/  IMAD R0, R12, 0x8, R5 ;  /* 0x000000080c007824 */ /* 0x000fe200078e0205 */
[-C--:B------:R-:W-:Y:S02]  /*0150*/  LEA R2, P0, R6, R16.reuse, 0x1 ;  /* 0x0000001006027211 */ /* 0x080fe400078008ff */
[C---:B------:R-:W-:Y:S01]  /*0160*/  LEA R4, P1, R5.reuse, R16, 0x1 ;  /* 0x0000001005047211 */ /* 0x040fe200078208ff */
[----:B------:R-:W-:Y:S01]  /*0170*/  IMAD R9, R12, 0x8, R0 ;  /* 0x000000080c097824 */ /* 0x000fe200078e0200 */
[----:B------:R-:W-:Y:S02]  /*0180*/  LEA.HI.X.SX32 R3, R6, R18, 0x1, P0 ;  /* 0x0000001206037211 */ /* 0x000fe400000f0eff */
[C---:B------:R-:W-:Y:S02]  /*0190*/  LEA R6, P0, R0.reuse, R16, 0x1 ;  /* 0x0000001000067211 */ /* 0x040fe400078008ff */
[-C--:B------:R-:W-:Y:S01]  /*01a0*/  LEA.HI.X.SX32 R5, R5, R18.reuse, 0x1, P1 ;  /* 0x0000001205057211 */ /* 0x080fe200008f0eff */
[----:B------:R0:W2:Y:S01]  /*01b0*/  LDG.E.U16 R17, [R2.64] ;  /* 0x0000000402117981 */ /* 0x0000a2000c1e1500 */
[----:B------:R-:W-:-:S02]  /*01c0*/  LEA.HI.X.SX32 R7, R0, R18, 0x1, P0 ;  /* 0x0000001200077211 */ /* 0x000fc400000f0eff */
[----:B------:R-:W-:Y:S01]  /*01d0*/  LEA R0, R12, R9, 0x3 ;  /* 0x000000090c007211 */ /* 0x000fe200078e18ff */
[----:B------:R1:W3:Y:S01]  /*01e0*/  LDG.E.U16 R19, [R4.64] ;  /* 0x0000000404137981 */ /* 0x0002e2000c1e1500 */
[----:B------:R-:W-:-:S03]  /*01f0*/  LEA R8, P0, R9, R16, 0x1 ;  /* 0x0000001009087211 */ /* 0x000fc600078008ff */
[----:B------:R-:W-:Y:S01]  /*0200*/  IMAD R13, R12, 0x8, R0 ;  /* 0x000000080c0d7824 */ /* 0x000fe200078e0200 */
[----:B------:R-:W-:Y:S01]  /*0210*/  LEA.HI.X.SX32 R9, R9, R18, 0x1, P0 ;  /* 0x0000001209097211 */ /* 0x000fe200000f0eff */
[----:B------:R4:W5:Y:S01]  /*0220*/  LDG.E.U16 R7, [R6.64] ;  /* 0x0000000406077981 */ /* 0x000962000c1e1500 */
[----:B------:R-:W-:Y:S01]  /*0230*/  LEA R10, P0, R0, R16, 0x1 ;  /* 0x00000010000a7211 */ /* 0x000fe200078008ff */
[----:B------:R-:W-:-:S03]  /*0240*/  IMAD R15, R12, 0x8, R13 ;  /* 0x000000080c0f7824 */ /* 0x000fc600078e020d */
[----:B------:R-:W-:Y:S01]  /*0250*/  LEA.HI.X.SX32 R11, R0, R18, 0x1, P0 ;  /* 0x00000012000b7211 */ /* 0x000fe200000f0eff */
[----:B------:R1:W5:Y:S01]  /*0260*/  LDG.E.U16 R9, [R8.64] ;  /* 0x0000000408097981 */ /* 0x000362000c1e1500 */
[-C--:B0-----:R-:W-:Y:S02]  /*0270*/  LEA R2, P0, R13, R16.reuse, 0x1 ;  /* 0x000000100d027211 */ /* 0x081fe400078008ff */
[----:B------:R-:W-:Y:S02]  /*0280*/  LEA R0, R12, R15, 0x3 ;  /* 0x0000000f0c007211 */ /* 0x000fe400078e18ff */
[----:B------:R-:W-:Y:S01]  /*0290*/  LEA R12, P1, R15, R16, 0x1 ;  /* 0x000000100f0c7211 */ /* 0x000fe200078208ff */
[----:B------:R0:W5:Y:S01]  /*02a0*/  LDG.E.U16 R11, [R10.64] ;  /* 0x000000040a0b7981 */ /* 0x000162000c1e1500 */
[-C--:B------:R-:W-:Y:S02]  /*02b0*/  LEA.HI.X.SX32 R3, R13, R18.reuse, 0x1, P0 ;  /* 0x000000120d037211 */ /* 0x080fe400000f0eff */
[----:B------:R-:W-:-:S04]  /*02c0*/  LEA.HI.X.SX32 R13, R15, R18, 0x1, P1 ;  /* 0x000000120f0d7211 */ /* 0x000fc800008f0eff */
[----:B------:R0:W5:Y:S04]  /*02d0*/  LDG.E.U16 R3, [R2.64] ;  /* 0x0000000402037981 */ /* 0x000168000c1e1500 */
[----:B------:R0:W5:Y:S01]  /*02e0*/  LDG.E.U16 R13, [R12.64] ;  /* 0x000000040c0d7981 */ /* 0x000162000c1e1500 */
[----:B-1----:R-:W-:-:S04]  /*02f0*/  LEA R4, P0, R0, R16, 0x1 ;  /* 0x0000001000047211 */ /* 0x002fc800078008ff */
[----:B------:R-:W-:-:S06]  /*0300*/  LEA.HI.X.SX32 R5, R0, R18, 0x1, P0 ;  /* 0x0000001200057211 */ /* 0x000fcc00000f0eff */
[----:B------:R1:W5:Y:S01]  /*0310*/  LDG.E.U16 R5, [R4.64] ;  /* 0x0000000404057981 */ /* 0x000362000c1e1500 */
[----:B----4-:R-:W-:Y:S02]  /*0320*/  IMAD R6, R114, c[0x0][0x1c0], RZ ;  /* 0x0000700072067a24 */ /* 0x010fe400078e02ff */
[----:B------:R-:W-:Y:S02]  /*0330*/  IMAD R8, R113, c[0x0][0x1c4], RZ ;  /* 0x0000710071087a24 */ /* 0x000fe400078e02ff */
[----:B------:R-:W-:Y:S02]  /*0340*/  IMAD.MOV.U32 R0, RZ, RZ, c[0x0][0x1d0] ;  /* 0x00007400ff007624 */ /* 0x000fe400078e00ff */
[----:B------:R-:W-:Y:S01]  /*0350*/  IMAD.SHL.U32 R112, R6, 0x2, RZ ;  /* 0x0000000206707824 */ /* 0x000fe200078e00ff */
[----:B------:R-:W-:Y:S02]  /*0360*/  SHF.L.U32 R15, R8, 0x1, RZ ;  /* 0x00000001080f7819 */ /* 0x000fe400000006ff */
[----:B------:R-:W-:-:S02]  /*0370*/  ISETP.GE.AND P1, PT, R0, 0x1, PT ;  /* 0x000000010000780c */ /* 0x000fc40003f26270 */
[C---:B------:R-:W-:Y:S02]  /*0380*/  LOP3.LUT R0, R126.reuse, 0xc0, RZ, 0xc0, !PT ;  /* 0x000000c07e007812 */ /* 0x040fe400078ec0ff */
[----:B------:R-:W-:Y:S01]  /*0390*/  IADD3 R112, P0, P2, R15, c[0x0][0x178], R112 ;  /* 0x00005e000f707a10 */ /* 0x000fe20007a1e070 */
[----:B------:R-:W-:Y:S01]  /*03a0*/  IMAD.SHL.U32 R15, R126, 0x2, RZ ;  /* 0x000000027e0f7824 */ /* 0x000fe200078e00ff */
[----:B------:R-:W-:-:S04]  /*03b0*/  SHF.R.U32.HI R110, RZ, 0x2, R0 ;  /* 0x00000002ff6e7819 */ /* 0x000fc80000011600 */
[----:B------:R-:W-:Y:S01]  /*03c0*/  LOP3.LUT R110, R110, 0x1fe, R15, 0x78, !PT ;  /* 0x000001fe6e6e7812 */ /* 0x000fe200078e780f */
[C---:B-1----:R-:W-:Y:S01]  /*03d0*/  IMAD.SHL.U32 R4, R126.reuse, 0x20, RZ ;  /* 0x000000207e047824 */ /* 0x042fe200078e00ff */
[C---:B0-----:R-:W-:Y:S02]  /*03e0*/  LOP3.LUT R2, R126.reuse, 0x3f, RZ, 0xc0, !PT ;  /* 0x0000003f7e027812 */ /* 0x041fe400078ec0ff */
[----:B------:R-:W-:Y:S02]  /*03f0*/  LOP3.LUT R109, R126, 0x18, RZ, 0xc0, !PT ;  /* 0x000000187e6d7812 */ /* 0x000fe400078ec0ff */
[----:B------:R-:W-:Y:S02]  /*0400*/  LOP3.LUT R21, R4, 0x60, RZ, 0xc0, !PT ;  /* 0x0000006004157812 */ /* 0x000fe400078ec0ff */
[----:B------:R-:W-:Y:S01]  /*0410*/  SHF.R.U32.HI R10, RZ, 0x4, R126 ;  /* 0x00000004ff0a7819 */ /* 0x000fe2000001167e */
[----:B------:R-:W-:Y:S01]  /*0420*/  IMAD R4, R109, 0x20, R2 ;  /* 0x000000206d047824 */ /* 0x000fe200078e0202 */
[----:B------:R-:W-:Y:S01]  /*0430*/  SHF.L.U32 R12, R126, 0x4, RZ ;  /* 0x000000047e0c7819 */ /* 0x000fe200000006ff */
[----:B------:R-:W-:Y:S01]  /*0440*/  IMAD R108, R0, 0x4, R21 ;  /* 0x00000004006c7824 */ /* 0x000fe200078e0215 */
[----:B------:R-:W-:Y:S01]  /*0450*/  SHF.R.U32.HI R87, RZ, 0x1, R0 ;  /* 0x00000001ff577819 */ /* 0x000fe20000011600 */
[----:B------:R-:W-:Y:S01]  /*0460*/  IMAD.HI R86, R6, 0x2, RZ ;  /* 0x0000000206567827 */ /* 0x000fe200078e02ff */
[----:B------:R-:W-:-:S02]  /*0470*/  LOP3.LUT R111, R126, 0x1c, RZ, 0xc0, !PT ;  /* 0x0000001c7e6f7812 */ /* 0x000fc400078ec0ff */
[----:B------:R-:W-:Y:S01]  /*0480*/  LOP3.LUT R10, R10, 0x2, RZ, 0xc0, !PT ;  /* 0x000000020a0a7812 */ /* 0x000fe200078ec0ff */
[----:B------:R-:W-:Y:S01]  /*0490*/  IMAD.HI R21, R8, 0x2, RZ ;  /* 0x0000000208157827 */ /* 0x000fe200078e02ff */
[----:B------:R-:W-:Y:S02]  /*04a0*/  SHF.L.U32 R0, R4, 0x2, RZ ;  /* 0x0000000204007819 */ /* 0x000fe400000006ff */
[----:B------:R-:W-:Y:S01]  /*04b0*/  MOV R118, c[0x0][0x1c8] ;  /* 0x0000720000767a02 */ /* 0x000fe20000000f00 */
[----:B------:R-:W-:Y:S01]  /*04c0*/  IMAD R121, R121, c[0x0][0x1c8], RZ ;  /* 0x0000720079797a24 */ /* 0x000fe200078e02ff */
[----:B------:R-:W-:Y:S02]  /*04d0*/  LOP3.LUT R12, R12, 0x70, RZ, 0xc0, !PT ;  /* 0x000000700c0c7812 */ /* 0x000fe400078ec0ff */
[----:B------:R-:W-:Y:S01]  /*04e0*/  LOP3.LUT R119, R126, 0xff, RZ, 0xc0, !PT ;  /* 0x000000ff7e777812 */ /* 0x000fe200078ec0ff */
[----:B------:R-:W-:Y:S01]  /*04f0*/  IMAD.MOV.U32 R101, RZ, RZ, -0x800000 ;  /* 0xff800000ff657424 */ /* 0x000fe200078e00ff */
[----:B------:R-:W-:Y:S01]  /*0500*/  IADD3 R108, R111, R108, R10 ;  /* 0x0000006c6f6c7210 */ /* 0x000fe20007ffe00a */
[----:B------:R-:W-:Y:S01]  /*0510*/  IMAD.MOV.U32 R102, RZ, RZ, -0x800000 ;  /* 0xff800000ff667424 */ /* 0x000fe200078e00ff */
[----:B------:R-:W-:Y:S01]  /*0520*/  LOP3.LUT R87, R0, R87, RZ, 0x3c, !PT ;  /* 0x0000005700577212 */ /* 0x000fe200078e3cff */
[----:B------:R-:W-:Y:S01]  /*0530*/  IMAD.MOV.U32 R0, RZ, RZ, 0x3f800000 ;  /* 0x3f800000ff007424 */ /* 0x000fe200078e00ff */
[----:B------:R-:W-:Y:S01]  /*0540*/  IADD3.X R86, R21, c[0x0][0x17c], R86, P0, P2 ;  /* 0x00005f0015567a10 */ /* 0x000fe200007e4456 */
[----:B------:R-:W-:Y:S01]  /*0550*/  IMAD.MOV.U32 R115, RZ, RZ, 0x3f800000 ;  /* 0x3f800000ff737424 */ /* 0x000fe200078e00ff */
[----:B------:R-:W-:Y:S01]  /*0560*/  LEA.HI R109, R109, R12, RZ, 0x1f ;  /* 0x0000000c6d6d7211 */ /* 0x000fe200078ff8ff */
[----:B------:R-:W-:Y:S01]  /*0570*/  IMAD.MOV.U32 R117, RZ, RZ, 0x3f800000 ;  /* 0x3f800000ff757424 */ /* 0x000fe200078e00ff */
[----:B------:R-:W-:Y:S01]  /*0580*/  MOV R100, 0xff800000 ;  /* 0xff80000000647802 */ /* 0x000fe20000000f00 */
[----:B------:R-:W-:Y:S01]  /*0590*/  IMAD R123, R118, 0x8, R121 ;  /* 0x00000008767b7824 */ /* 0x000fe200078e0279 */
[----:B------:R-:W-:-:S02]  /*05a0*/  MOV R103, 0xff800000 ;  /* 0xff80000000677802 */ /* 0x000fc40000000f00 */
[----:B------:R-:W-:Y:S02]  /*05b0*/  MOV R116, 0x3f800000 ;  /* 0x3f80000000747802 */ /* 0x000fe40000000f00 */
[----:B------:R-:W-:Y:S01]  /*05c0*/  ISETP.GE.U32.AND P0, PT, R119, 0x20, PT ;  /* 0x000000207700780c */ /* 0x000fe20003f06070 */
[----:B--2---:R-:W-:Y:S04]  /*05d0*/  STS.U16 [R110+0x2000], R17 ;  /* 0x002000116e007388 */ /* 0x004fe80000000400 */
[----:B---3--:R-:W-:Y:S04]  /*05e0*/  STS.U16 [R110+0x2200], R19 ;  /* 0x002200136e007388 */ /* 0x008fe80000000400 */
[----:B-----5:R0:W-:Y:S04]  /*05f0*/  STS.U16 [R110+0x2400], R7 ;  /* 0x002400076e007388 */ /* 0x0201e80000000400 */
[----:B------:R-:W-:Y:S04]  /*0600*/  STS.U16 [R110+0x2a00], R3 ;  /* 0x002a00036e007388 */ /* 0x000fe80000000400 */
[----:B------:R-:W-:Y:S01]  /*0610*/  STS.U16 [R110+0x2c00], R13 ;  /* 0x002c000d6e007388 */ /* 0x000fe20000000400 */
[----:B0-----:R-:W-:-:S03]  /*0620*/  CS2R R6, SRZ ;  /* 0x0000000000067805 */ /* 0x001fc6000001ff00 */
[----:B------:R0:W-:Y:S04]  /*0630*/  STS.U16 [R110+0x2600], R9 ;  /* 0x002600096e007388 */ /* 0x0001e80000000400 */
[----:B------:R1:W-:Y:S04]  /*0640*/  STS.U16 [R110+0x2800], R11 ;  /* 0x0028000b6e007388 */ /* 0x0003e80000000400 */
[----:B------:R2:W-:Y:S01]  /*0650*/  STS.U16 [R110+0x2e00], R5 ;  /* 0x002e00056e007388 */ /* 0x0005e20000000400 */
[----:B0-----:R-:W-:Y:S01]  /*0660*/  CS2R R8, SRZ ;  /* 0x0000000000087805 */ /* 0x001fe2000001ff00 */
[----:B-1----:R-:W-:Y:S01]  /*0670*/  CS2R R10, SRZ ;  /* 0x00000000000a7805 */ /* 0x002fe2000001ff00 */
[----:B--2---:R-:W-:Y:S01]  /*0680*/  CS2R R4, SRZ ;  /* 0x0000000000047805 */ /* 0x004fe2000001ff00 */
[----:B------:R-:W-:Y:S05]  /*0690*/  @!P1 BRA `(.L_x_0) ;  /* 0x00001ca000009947 */ /* 0x000fea0003800000 */
[----:B------:R-:W-:Y:S01]  /*06a0*/  IMAD R0, R114, c[0x0][0x1a0], RZ ;  /* 0x0000680072007a24 */ /* 0x000fe200078e02ff */
[C---:B------:R-:W-:Y:S01]  /*06b0*/  LEA R14, R111.reuse, R14, 0x3 ;  /* 0x0000000e6f0e7211 */ /* 0x040fe200078e18ff */
[----:B------:R-:W-:Y:S01]  /*06c0*/  IMAD R5, R2, c[0x0][0x1a8], RZ ;  /* 0x00006a0002057a24 */ /* 0x000fe200078e02ff */
[----:B------:R-:W-:Y:S01]  /*06d0*/  LOP3.LUT R124, R126, 0x7, RZ, 0xc0, !PT ;  /* 0x000000077e7c7812 */ /* 0x000fe200078ec0ff */
[----:B------:R-:W-:Y:S01]  /*06e0*/  IMAD.SHL.U32 R4, R0, 0x2, RZ ;  /* 0x0000000200047824 */ /* 0x000fe200078e00ff */
[----:B------:R-:W-:Y:S01]  /*06f0*/  SHF.L.U32 R122, R111, 0x3, RZ ;  /* 0x000000036f7a7819 */ /* 0x000fe200000006ff */
[----:B------:R-:W-:Y:S01]  /*0700*/  IMAD R8, R2, c[0x0][0x1b4], RZ ;  /* 0x00006d0002087a24 */ /* 0x000fe200078e02ff */
[----:B------:R-:W-:Y:S01]  /*0710*/  SHF.L.U32 R7, R5, 0x1, RZ ;  /* 0x0000000105077819 */ /* 0x000fe200000006ff */
[----:B------:R-:W-:Y:S01]  /*0720*/  IMAD R3, R114, c[0x0][0x1b0], RZ ;  /* 0x00006c0072037a24 */ /* 0x000fe200078e02ff */
[----:B------:R-:W-:Y:S01]  /*0730*/  LOP3.LUT R2, R126, 0xe0, RZ, 0xc0, !PT ;  /* 0x000000e07e027812 */ /* 0x000fe200078ec0ff */
[----:B------:R-:W-:Y:S01]  /*0740*/  IMAD.HI R0, R0, 0x2, RZ ;  /* 0x0000000200007827 */ /* 0x000fe200078e02ff */
[----:B------:R-:W-:Y:S01]  /*0750*/  IADD3 R53, P1, P2, R7, c[0x0][0x168], R4 ;  /* 0x00005a0007357a10 */ /* 0x000fe20007a3e004 */
[----:B------:R-:W-:Y:S01]  /*0760*/  CS2R R128, SRZ ;  /* 0x0000000000807805 */ /* 0x000fe2000001ff00 */
[----:B------:R-:W-:Y:S01]  /*0770*/  SHF.R.U32.HI R120, RZ, 0x1, R2 ;  /* 0x00000001ff787819 */ /* 0x000fe20000011602 */
[----:B------:R-:W-:Y:S01]  /*0780*/  IMAD.SHL.U32 R7, R14, 0x4, RZ ;  /* 0x000000040e077824 */ /* 0x000fe200078e00ff */
[----:B------:R-:W-:Y:S01]  /*0790*/  SHF.L.U32 R9, R8, 0x1, RZ ;  /* 0x0000000108097819 */ /* 0x000fe200000006ff */
[----:B------:R-:W-:Y:S01]  /*07a0*/  IMAD.SHL.U32 R6, R3, 0x2, RZ ;  /* 0x0000000203067824 */ /* 0x000fe200078e00ff */
[----:B------:R-:W-:Y:S01]  /*07b0*/  SHF.R.U32.HI R4, RZ, 0x3, R119 ;  /* 0x00000003ff047819 */ /* 0x000fe20000011677 */
[----:B------:R-:W-:Y:S01]  /*07c0*/  IMAD.HI R5, R5, 0x2, RZ ;  /* 0x0000000205057827 */ /* 0x000fe200078e02ff */
[----:B------:R-:W-:-:S02]  /*07d0*/  LOP3.LUT R120, R7, R120, RZ, 0x3c, !PT ;  /* 0x0000007807787212 */ /* 0x000fc400078e3cff */
[----:B------:R-:W-:Y:S01]  /*07e0*/  IADD3 R85, P3, P4, R9, c[0x0][0x170], R6 ;  /* 0x00005c0009557a10 */ /* 0x000fe20007c7e006 */
[----:B------:R-:W-:Y:S01]  /*07f0*/  IMAD.SHL.U32 R7, R124, 0x10, RZ ;  /* 0x000000107c077824 */ /* 0x000fe200078e00ff */
[----:B------:R-:W-:Y:S01]  /*0800*/  SHF.R.U32.HI R6, RZ, 0x6, R126 ;  /* 0x00000006ff067819 */ /* 0x000fe2000001167e */
[----:B------:R-:W-:Y:S01]  /*0810*/  IMAD.MOV.U32 R21, RZ, RZ, c[0x0][0x1a4] ;  /* 0x00006900ff157624 */ /* 0x000fe200078e00ff */
[----:B------:R-:W-:Y:S01]  /*0820*/  LOP3.LUT R9, R4, 0x1c, RZ, 0xc0, !PT ;  /* 0x0000001c04097812 */ /* 0x000fe200078ec0ff */
[----:B------:R-:W-:Y:S01]  /*0830*/  IMAD.HI R3, R3, 0x2, RZ ;  /* 0x0000000203037827 */ /* 0x000fe200078e02ff */
[----:B------:R-:W-:Y:S02]  /*0840*/  LEA R10, R2, R7, 0x5 ;  /* 0x00000007020a7211 */ /* 0x000fe400078e28ff */
[----:B------:R-:W-:Y:S01]  /*0850*/  SHF.L.U32 R4, R126, 0x7, RZ ;  /* 0x000000077e047819 */ /* 0x000fe200000006ff */
[----:B------:R-:W-:Y:S01]  /*0860*/  IMAD.HI R8, R8, 0x2, RZ ;  /* 0x0000000208087827 */ /* 0x000fe200078e02ff */
[----:B------:R-:W-:-:S02]  /*0870*/  SGXT.U32 R2, R6, 0x2 ;  /* 0x000000020602781a */ /* 0x000fc40000000000 */
[----:B------:R-:W-:Y:S01]  /*0880*/  LOP3.LUT R125, R7, 0x780, R4, 0xf8, !PT ;  /* 0x00000780077d7812 */ /* 0x000fe200078ef804 */
[----:B------:R-:W-:Y:S01]  /*0890*/  IMAD.IADD R122, R122, 0x1, R9 ;  /* 0x000000017a7a7824 */ /* 0x000fe200078e0209 */
[----:B------:R-:W-:Y:S01]  /*08a0*/  SHF.L.U32 R6, R126, 0x3, RZ ;  /* 0x000000037e067819 */ /* 0x000fe200000006ff */
[----:B------:R-:W-:Y:S01]  /*08b0*/  IMAD R4, R2, c[0x0][0x1a4], RZ ;  /* 0x0000690002047a24 */ /* 0x000fe200078e02ff */
[----:B------:R-:W-:Y:S01]  /*08c0*/  IADD3.X R19, R5, c[0x0][0x16c], R0, P1, P2 ;  /* 0x00005b0005137a10 */ /* 0x000fe20000fe4400 */
[----:B------:R-:W-:Y:S01]  /*08d0*/  IMAD.MOV.U32 R23, RZ, RZ, c[0x0][0x1b8] ;  /* 0x00006e00ff177624 */ /* 0x000fe200078e00ff */
[----:B------:R-:W-:Y:S01]  /*08e0*/  LOP3.LUT R7, R6, 0x30, RZ, 0xc0, !PT ;  /* 0x0000003006077812 */ /* 0x000fe200078ec0ff */
[C---:B------:R-:W-:Y:S01]  /*08f0*/  IMAD R0, R21.reuse, 0x4, R4 ;  /* 0x0000000415007824 */ /* 0x040fe200078e0204 */
[----:B------:R-:W-:Y:S01]  /*0900*/  IADD3.X R17, R8, c[0x0][0x174], R3, P3, P4 ;  /* 0x00005d0008117a10 */ /* 0x000fe20001fe8403 */
[----:B------:R-:W-:Y:S01]  /*0910*/  IMAD.MOV.U32 R131, RZ, RZ, RZ ;  /* 0x000000ffff837224 */ /* 0x000fe200078e00ff */
[----:B------:R-:W-:Y:S01]  /*0920*/  LEA R6, R124, R7, 0x6 ;  /* 0x000000077c067211 */ /* 0x000fe200078e30ff */
[C---:B------:R-:W-:Y:S01]  /*0930*/  IMAD R5, R21.reuse, 0x4, R0 ;  /* 0x0000000415057824 */ /* 0x040fe200078e0200 */
[--C-:B------:R-:W-:Y:S01]  /*0940*/  LOP3.LUT R7, R10, 0x30, R15.reuse, 0x78, !PT ;  /* 0x000000300a077812 */ /* 0x100fe200078e780f */
[----:B------:R-:W-:Y:S01]  /*0950*/  IMAD R10, R2, c[0x0][0x1b8], RZ ;  /* 0x00006e00020a7a24 */ /* 0x000fe200078e02ff */
[----:B------:R-:W-:Y:S01]  /*0960*/  LOP3.LUT R15, R6, 0x10, R15, 0x78, !PT ;  /* 0x00000010060f7812 */ /* 0x000fe200078e780f */
[C---:B------:R-:W-:Y:S01]  /*0970*/  IMAD R6, R21.reuse, 0x4, R5 ;  /* 0x0000000415067824 */ /* 0x040fe200078e0205 */
[----:B------:R-:W-:Y:S01]  /*0980*/  LEA R124, R124, R7, 0x7 ;  /* 0x000000077c7c7211 */ /* 0x000fe200078e38ff */
[----:B------:R-:W-:Y:S01]  /*0990*/  IMAD.MOV.U32 R137, RZ, RZ, -0x800000 ;  /* 0xff800000ff897424 */ /* 0x000fe200078e00ff */
[-C--:B------:R-:W-:Y:S01]  /*09a0*/  LEA R24, P4, R0, R53.reuse, 0x1 ;  /* 0x0000003500187211 */ /* 0x080fe200078808ff */
[----:B------:R-:W-:Y:S01]  /*09b0*/  IMAD.MOV.U32 R115, RZ, RZ, 0x3f800000 ;  /* 0x3f800000ff737424 */ /* 0x000fe200078e00ff */
[----:B------:R-:W-:Y:S01]  /*09c0*/  LEA R7, R21, R6, 0x2 ;  /* 0x0000000615077211 */ /* 0x000fe200078e10ff */
[----:B------:R-:W-:Y:S01]  /*09d0*/  IMAD.MOV.U32 R117, RZ, RZ, 0x3f800000 ;  /* 0x3f800000ff757424 */ /* 0x000fe200078e00ff */
[----:B------:R-:W-:-:S02]  /*09e0*/  LEA R2, P3, R4, R53, 0x1 ;  /* 0x0000003504027211 */ /* 0x000fc400078608ff */
[-C--:B------:R-:W-:Y:S01]  /*09f0*/  LEA.HI.X.SX32 R25, R0, R19.reuse, 0x1, P4 ;  /* 0x0000001300197211 */ /* 0x080fe200020f0eff */
[----:B------:R-:W-:Y:S01]  /*0a00*/  IMAD R8, R21, 0x4, R7 ;  /* 0x0000000415087824 */ /* 0x000fe200078e0207 */
[----:B------:R-:W-:Y:S02]  /*0a10*/  LEA.HI.X.SX32 R3, R4, R19, 0x1, P3 ;  /* 0x0000001304037211 */ /* 0x000fe400018f0eff */
[-C--:B------:R-:W-:Y:S01]  /*0a20*/  LEA R26, P3, R5, R53.reuse, 0x1 ;  /* 0x00000035051a7211 */ /* 0x080fe200078608ff */
[----:B------:R-:W-:Y:S01]  /*0a30*/  IMAD R9, R21, 0x4, R8 ;  /* 0x0000000415097824 */ /* 0x000fe200078e0208 */
[C---:B------:R-:W-:Y:S02]  /*0a40*/  LEA R28, P4, R6.reuse, R53, 0x1 ;  /* 0x00000035061c7211 */ /* 0x040fe400078808ff */
[-C--:B------:R-:W-:Y:S01]  /*0a50*/  LEA.HI.X.SX32 R27, R5, R19.reuse, 0x1, P3 ;  /* 0x00000013051b7211 */ /* 0x080fe200018f0eff */
[----:B------:R-:W-:Y:S01]  /*0a60*/  IMAD R0, R21, 0x4, R9 ;  /* 0x0000000415007824 */ /* 0x000fe200078e0209 */
[----:B------:R-:W-:-:S02]  /*0a70*/  LEA.HI.X.SX32 R29, R6, R19, 0x1, P4 ;  /* 0x00000013061d7211 */ /* 0x000fc400020f0eff */
[----:B------:R-:W-:Y:S01]  /*0a80*/  LEA R30, P3, R7, R53, 0x1 ;  /* 0x00000035071e7211 */ /* 0x000fe200078608ff */
[----:B------:R-:W-:Y:S01]  /*0a90*/  IMAD R4, R21, 0x4, R0 ;  /* 0x0000000415047824 */ /* 0x000fe200078e0200 */
[----:B------:R-:W-:Y:S02]  /*0aa0*/  LEA R11, R23, R10, 0x2 ;  /* 0x0000000a170b7211 */ /* 0x000fe400078e10ff */
[----:B------:R-:W-:Y:S01]  /*0ab0*/  LEA.HI.X.SX32 R31, R7, R19, 0x1, P3 ;  /* 0x00000013071f7211 */ /* 0x000fe200018f0eff */
[----:B------:R-:W-:Y:S01]  /*0ac0*/  IMAD R5, R21, 0x4, R4 ;  /* 0x0000000415057824 */ /* 0x000fe200078e0204 */
[----:B------:R-:W-:Y:S02]  /*0ad0*/  LEA R12, R23, R11, 0x2 ;  /* 0x0000000b170c7211 */ /* 0x000fe400078e10ff */
[----:B------:R-:W-:Y:S01]  /*0ae0*/  LEA R32, P4, R8, R53, 0x1 ;  /* 0x0000003508207211 */ /* 0x000fe200078808ff */
[----:B------:R-:W-:Y:S01]  /*0af0*/  IMAD R6, R21, 0x4, R5 ;  /* 0x0000000415067824 */ /* 0x000fe200078e0205 */
[----:B------:R-:W-:-:S02]  /*0b00*/  LEA R13, R23, R12, 0x2 ;  /* 0x0000000c170d7211 */ /* 0x000fc400078e10ff */
[----:B------:R-:W-:Y:S01]  /*0b10*/  LEA.HI.X.SX32 R33, R8, R19, 0x1, P4 ;  /* 0x0000001308217211 */ /* 0x000fe200020f0eff */
[C---:B------:R-:W-:Y:S01]  /*0b20*/  IMAD R7, R21.reuse, 0x4, R6 ;  /* 0x0000000415077824 */ /* 0x040fe200078e0206 */
[----:B------:R-:W-:Y:S02]  /*0b30*/  LEA R36, P4, R0, R53, 0x1 ;  /* 0x0000003500247211 */ /* 0x000fe400078808ff */
[C---:B------:R-:W-:Y:S02]  /*0b40*/  LOP3.LUT P1, RZ, R126.reuse, 0x7, RZ, 0xc0, !PT ;  /* 0x000000077eff7812 */ /* 0x040fe4000782c0ff */
[----:B------:R-:W-:Y:S02]  /*0b50*/  LEA R8, R21, R7, 0x2 ;  /* 0x0000000715087211 */ /* 0x000fe400078e10ff */
[----:B------:R-:W-:Y:S02]  /*0b60*/  LOP3.LUT P2, RZ, R126, 0x3, RZ, 0xc0, !PT ;  /* 0x000000037eff7812 */ /* 0x000fe4000784c0ff */
[----:B------:R-:W-:-:S02]  /*0b70*/  LOP3.LUT R125, R125, 0x10, R126, 0x78, !PT ;  /* 0x000000107d7d7812 */ /* 0x000fc400078e787e */
[----:B------:R-:W-:Y:S02]  /*0b80*/  LOP3.LUT R126, R126, 0x10, RZ, 0xc0, !PT ;  /* 0x000000107e7e7812 */ /* 0x000fe400078ec0ff */
[----:B------:R-:W-:Y:S02]  /*0b90*/  LEA R14, R23, R13, 0x2 ;  /* 0x0000000d170e7211 */ /* 0x000fe400078e10ff */
[----:B------:R-:W-:Y:S01]  /*0ba0*/  LEA.HI.X.SX32 R37, R0, R19, 0x1, P4 ;  /* 0x0000001300257211 */ /* 0x000fe200020f0eff */
[----:B------:R-:W-:Y:S01]  /*0bb0*/  IMAD R0, R21, 0x4, R8 ;  /* 0x0000000415007824 */ /* 0x000fe200078e0208 */
[-C--:B------:R-:W-:Y:S02]  /*0bc0*/  LEA R34, P3, R9, R53.reuse, 0x1 ;  /* 0x0000003509227211 */ /* 0x080fe400078608ff */
[-C--:B------:R-:W-:Y:S02]  /*0bd0*/  LEA R38, P5, R4, R53.reuse, 0x1 ;  /* 0x0000003504267211 */ /* 0x080fe400078a08ff */
[----:B------:R-:W-:-:S02]  /*0be0*/  LEA R42, P4, R6, R53, 0x1 ;  /* 0x00000035062a7211 */ /* 0x000fc400078808ff */
[----:B------:R-:W-:Y:S02]  /*0bf0*/  LEA R126, R126, R15, 0x5 ;  /* 0x0000000f7e7e7211 */ /* 0x000fe400078e28ff */
[----:B------:R-:W-:Y:S02]  /*0c00*/  LEA R15, R23, R14, 0x2 ;  /* 0x0000000e170f7211 */ /* 0x000fe400078e10ff */
[-C--:B------:R-:W-:Y:S02]  /*0c10*/  LEA.HI.X.SX32 R35, R9, R19.reuse, 0x1, P3 ;  /* 0x0000001309237211 */ /* 0x080fe400018f0eff */
[-C--:B------:R-:W-:Y:S02]  /*0c20*/  LEA.HI.X.SX32 R39, R4, R19.reuse, 0x1, P5 ;  /* 0x0000001304277211 */ /* 0x080fe400028f0eff */
[----:B------:R-:W-:Y:S02]  /*0c30*/  LEA.HI.X.SX32 R43, R6, R19, 0x1, P4 ;  /* 0x00000013062b7211 */ /* 0x000fe400020f0eff */
[----:B------:R-:W-:-:S02]  /*0c40*/  LEA R40, P3, R5, R53, 0x1 ;  /* 0x0000003505287211 */ /* 0x000fc400078608ff */
[-C--:B------:R-:W-:Y:S02]  /*0c50*/  LEA R44, P5, R7, R53.reuse, 0x1 ;  /* 0x00000035072c7211 */ /* 0x080fe400078a08ff */
[----:B------:R-:W-:Y:S02]  /*0c60*/  LEA R4, R21, R0, 0x2 ;  /* 0x0000000015047211 */ /* 0x000fe400078e10ff */
[----:B------:R-:W-:Y:S02]  /*0c70*/  LEA R48, P4, R0, R53, 0x1 ;  /* 0x0000003500307211 */ /* 0x000fe400078808ff */
[----:B------:R-:W-:Y:S02]  /*0c80*/  LEA R16, R23, R15, 0x2 ;  /* 0x0000000f17107211 */ /* 0x000fe400078e10ff */
[-C--:B------:R-:W-:Y:S01]  /*0c90*/  LEA.HI.X.SX32 R41, R5, R19.reuse, 0x1, P3 ;  /* 0x0000001305297211 */ /* 0x080fe200018f0eff */
[----:B------:R-:W-:Y:S01]  /*0ca0*/  IMAD R5, R21, 0x4, R4 ;  /* 0x0000000415057824 */ /* 0x000fe200078e0204 */
[----:B------:R-:W-:-:S02]  /*0cb0*/  LEA.HI.X.SX32 R45, R7, R19, 0x1, P5 ;  /* 0x00000013072d7211 */ /* 0x000fc400028f0eff */
[----:B------:R-:W-:Y:S02]  /*0cc0*/  LEA.HI.X.SX32 R49, R0, R19, 0x1, P4 ;  /* 0x0000001300317211 */ /* 0x000fe400020f0eff */
[C---:B------:R-:W-:Y:S02]  /*0cd0*/  LEA R50, P5, R4.reuse, R53, 0x1 ;  /* 0x0000003504327211 */ /* 0x040fe400078a08ff */
[----:B------:R-:W-:Y:S02]  /*0ce0*/  LEA R0, R23, R16, 0x2 ;  /* 0x0000001017007211 */ /* 0x000fe400078e10ff */
[----:B------:R-:W-:Y:S02]  /*0cf0*/  LEA.HI.X.SX32 R51, R4, R19, 0x1, P5 ;  /* 0x0000001304337211 */ /* 0x000fe400028f0eff */
[-C--:B------:R-:W-:Y:S01]  /*0d00*/  LEA R52, P6, R5, R53.reuse, 0x1 ;  /* 0x0000003505347211 */ /* 0x080fe200078c08ff */
[----:B------:R-:W-:Y:S01]  /*0d10*/  IMAD R4, R23, 0x4, R0 ;  /* 0x0000000417047824 */ /* 0x000fe200078e0200 */
[----:B------:R-:W-:-:S02]  /*0d20*/  LEA R46, P3, R8, R53, 0x1 ;  /* 0x00000035082e7211 */ /* 0x000fc400078608ff */
[----:B------:R-:W-:Y:S02]  /*0d30*/  LEA.HI.X.SX32 R53, R5, R19, 0x1, P6 ;  /* 0x0000001305357211 */ /* 0x000fe400030f0eff */
[----:B------:R-:W-:Y:S02]  /*0d40*/  LEA R5, R23, R4, 0x2 ;  /* 0x0000000417057211 */ /* 0x000fe400078e10ff */
[----:B------:R-:W-:Y:S02]  /*0d50*/  LEA R56, P4, R11, R85, 0x1 ;  /* 0x000000550b387211 */ /* 0x000fe400078808ff */
[----:B------:R-:W-:Y:S01]  /*0d60*/  LEA.HI.X.SX32 R47, R8, R19, 0x1, P3 ;  /* 0x00000013082f7211 */ /* 0x000fe200018f0eff */
[----:B------:R-:W-:Y:S01]  /*0d70*/  IMAD R6, R23, 0x4, R5 ;  /* 0x0000000417067824 */ /* 0x000fe200078e0205 */
[----:B------:R-:W-:Y:S02]  /*0d80*/  LEA.HI.X.SX32 R57, R11, R17, 0x1, P4 ;  /* 0x000000110b397211 */ /* 0x000fe400020f0eff */
[----:B------:R-:W-:-:S02]  /*0d90*/  LEA R54, P3, R10, R85, 0x1 ;  /* 0x000000550a367211 */ /* 0x000fc400078608ff */
[-C--:B------:R-:W-:Y:S02]  /*0da0*/  LEA R58, P5, R12, R85.reuse, 0x1 ;  /* 0x000000550c3a7211 */ /* 0x080fe400078a08ff */
[----:B------:R-:W-:Y:S02]  /*0db0*/  LEA R62, P4, R14, R85, 0x1 ;  /* 0x000000550e3e7211 */ /* 0x000fe400078808ff */
[C---:B------:R-:W-:Y:S02]  /*0dc0*/  LEA R7, R23.reuse, R6, 0x2 ;  /* 0x0000000617077211 */ /* 0x040fe400078e10ff */
[-C--:B------:R-:W-:Y:S02]  /*0dd0*/  LEA.HI.X.SX32 R55, R10, R17.reuse, 0x1, P3 ;  /* 0x000000110a377211 */ /* 0x080fe400018f0eff */
[-C--:B------:R-:W-:Y:S01]  /*0de0*/  LEA.HI.X.SX32 R59, R12, R17.reuse, 0x1, P5 ;  /* 0x000000110c3b7211 */ /* 0x080fe200028f0eff */
[----:B------:R-:W-:Y:S01]  /*0df0*/  IMAD R8, R23, 0x4, R7 ;  /* 0x0000000417087824 */ /* 0x000fe200078e0207 */
[----:B------:R-:W-:Y:S01]  /*0e00*/  LEA.HI.X.SX32 R63, R14, R17, 0x1, P4 ;  /* 0x000000110e3f7211 */ /* 0x000fe200020f0eff */
[----:B------:R-:W-:Y:S01]  /*0e10*/  CS2R R10, SRZ ;  /* 0x00000000000a7805 */ /* 0x000fe2000001ff00 */
[----:B------:R-:W-:-:S02]  /*0e20*/  LEA R60, P3, R13, R85, 0x1 ;  /* 0x000000550d3c7211 */ /* 0x000fc400078608ff */
[-C--:B------:R-:W-:Y:S02]  /*0e30*/  LEA R64, P5, R15, R85.reuse, 0x1 ;  /* 0x000000550f407211 */ /* 0x080fe400078a08ff */
[C---:B------:R-:W-:Y:S02]  /*0e40*/  LEA R68, P4, R0.reuse, R85, 0x1 ;  /* 0x0000005500447211 */ /* 0x040fe400078808ff */
[-C--:B------:R-:W-:Y:S02]  /*0e50*/  LEA.HI.X.SX32 R61, R13, R17.reuse, 0x1, P3 ;  /* 0x000000110d3d7211 */ /* 0x080fe400018f0eff */
[-C--:B------:R-:W-:Y:S02]  /*0e60*/  LEA.HI.X.SX32 R65, R15, R17.reuse, 0x1, P5 ;  /* 0x000000110f417211 */ /* 0x080fe400028f0eff */
[----:B------:R-:W-:Y:S02]  /*0e70*/  LEA.HI.X.SX32 R69, R0, R17, 0x1, P4 ;  /* 0x0000001100457211 */ /* 0x000fe400020f0eff */
[----:B------:R-:W-:-:S02]  /*0e80*/  LEA R66, P3, R16, R85, 0x1 ;  /* 0x0000005510427211 */ /* 0x000fc400078608ff */
[----:B------:R-:W-:Y:S02]  /*0e90*/  LEA R70, P5, R4, R85, 0x1 ;  /* 0x0000005504467211 */ /* 0x000fe400078a08ff */
[C---:B------:R-:W-:Y:S02]  /*0ea0*/  LEA R0, R23.reuse, R8, 0x2 ;  /* 0x0000000817007211 */ /* 0x040fe400078e10ff */
[-C--:B------:R-:W-:Y:S02]  /*0eb0*/  LEA.HI.X.SX32 R67, R16, R17.reuse, 0x1, P3 ;  /* 0x0000001110437211 */ /* 0x080fe400018f0eff */
[----:B------:R-:W-:Y:S01]  /*0ec0*/  LEA.HI.X.SX32 R71, R4, R17, 0x1, P5 ;  /* 0x0000001104477211 */ /* 0x000fe200028f0eff */
[----:B------:R-:W-:Y:S01]  /*0ed0*/  IMAD R4, R23, 0x4, R0 ;  /* 0x0000000417047824 */ /* 0x000fe200078e0200 */
[-C--:B------:R-:W-:Y:S02]  /*0ee0*/  LEA R72, P3, R5, R85.reuse, 0x1 ;  /* 0x0000005505487211 */ /* 0x080fe400078608ff */
[----:B------:R-:W-:-:S02]  /*0ef0*/  LEA R74, P4, R6, R85, 0x1 ;  /* 0x00000055064a7211 */ /* 0x000fc400078808ff */
[----:B------:R-:W-:Y:S02]  /*0f00*/  LEA R76, P5, R7, R85, 0x1 ;  /* 0x00000055074c7211 */ /* 0x000fe400078a08ff */
[-C--:B------:R-:W-:Y:S02]  /*0f10*/  LEA.HI.X.SX32 R73, R5, R17.reuse, 0x1, P3 ;  /* 0x0000001105497211 */ /* 0x080fe400018f0eff */
[----:B------:R-:W-:Y:S02]  /*0f20*/  LEA R5, R23, R4, 0x2 ;  /* 0x0000000417057211 */ /* 0x000fe400078e10ff */
[-C--:B------:R-:W-:Y:S02]  /*0f30*/  LEA.HI.X.SX32 R75, R6, R17.reuse, 0x1, P4 ;  /* 0x00000011064b7211 */ /* 0x080fe400020f0eff */
[----:B------:R-:W-:Y:S02]  /*0f40*/  LEA.HI.X.SX32 R77, R7, R17, 0x1, P5 ;  /* 0x00000011074d7211 */ /* 0x000fe400028f0eff */
[-C--:B------:R-:W-:Y:S01]  /*0f50*/  LEA R78, P3, R8, R85.reuse, 0x1 ;  /* 0x00000055084e7211 */ /* 0x080fe200078608ff */
[----:B------:R-:W-:Y:S01]  /*0f60*/  CS2R R6, SRZ ;  /* 0x0000000000067805 */ /* 0x000fe2000001ff00 */
[----:B------:R-:W-:-:S02]  /*0f70*/  LEA R80, P4, R0, R85, 0x1 ;  /* 0x0000005500507211 */ /* 0x000fc400078808ff */
[-C--:B------:R-:W-:Y:S02]  /*0f80*/  LEA R82, P5, R4, R85.reuse, 0x1 ;  /* 0x0000005504527211 */ /* 0x080fe400078a08ff */
[C---:B------:R-:W-:Y:S02]  /*0f90*/  LEA R84, P6, R5.reuse, R85, 0x1 ;  /* 0x0000005505547211 */ /* 0x040fe400078c08ff */
[-C--:B------:R-:W-:Y:S02]  /*0fa0*/  LEA.HI.X.SX32 R79, R8, R17.reuse, 0x1, P3 ;  /* 0x00000011084f7211 */ /* 0x080fe400018f0eff */
[-C--:B------:R-:W-:Y:S01]  /*0fb0*/  LEA.HI.X.SX32 R81, R0, R17.reuse, 0x1, P4 ;  /* 0x0000001100517211 */ /* 0x080fe200020f0eff */
[----:B------:R-:W-:Y:S01]  /*0fc0*/  IMAD.MOV.U32 R0, RZ, RZ, 0x3f800000 ;  /* 0x3f800000ff007424 */ /* 0x000fe200078e00ff */
[-C--:B------:R-:W-:Y:S01]  /*0fd0*/  LEA.HI.X.SX32 R83, R4, R17.reuse, 0x1, P5 ;  /* 0x0000001104537211 */ /* 0x080fe200028f0eff */
[----:B------:R-:W-:Y:S01]  /*0fe0*/  CS2R R8, SRZ ;  /* 0x0000000000087805 */ /* 0x000fe2000001ff00 */
[----:B------:R-:W-:-:S02]  /*0ff0*/  LEA.HI.X.SX32 R85, R5, R17, 0x1, P6 ;  /* 0x0000001105557211 */ /* 0x000fc400030f0eff */
[----:B------:R-:W-:Y:S01]  /*1000*/  LOP3.LUT R127, R110, 0x40, RZ, 0x3c, !PT ;  /* 0x000000406e7f7812 */ /* 0x000fe200078e3cff */
[----:B------:R-:W-:Y:S01]  /*1010*/  CS2R R4, SRZ ;  /* 0x0000000000047805 */ /* 0x000fe2000001ff00 */
[----:B------:R-:W-:Y:S02]  /*1020*/  MOV R138, 0xff800000 ;  /* 0xff800000008a7802 */ /* 0x000fe40000000f00 */
[----:B------:R-:W-:Y:S02]  /*1030*/  MOV R139, 0xff800000 ;  /* 0xff800000008b7802 */ /* 0x000fe40000000f00 */
[----:B------:R-:W-:Y:S02]  /*1040*/  MOV R136, 0xff800000 ;  /* 0xff80000000887802 */ /* 0x000fe40000000f00 */
[----:B------:R-:W-:Y:S02]  /*1050*/  MOV R116, 0x3f800000 ;  /* 0x3f80000000747802 */ /* 0x000fe40000000f00 */
[----:B------:R-:W-:-:S02]  /*1060*/  LOP3.LUT R130, R125, 0x20, RZ, 0x3c, !PT ;  /* 0x000000207d827812 */ /* 0x000fc400078e3cff */
[C---:B------:R-:W-:Y:S02]  /*1070*/  LOP3.LUT R132, R125.reuse, 0x40, RZ, 0x3c, !PT ;  /* 0x000000407d847812 */ /* 0x040fe400078e3cff */
[----:B------:R-:W-:Y:S02]  /*1080*/  LOP3.LUT R133, R125, 0x60, RZ, 0x3c, !PT ;  /* 0x000000607d857812 */ /* 0x000fe400078e3cff */
[----:B------:R-:W-:Y:S02]  /*1090*/  LOP3.LUT R134, R126, 0x20, RZ, 0x3c, !PT ;  /* 0x000000207e867812 */ /* 0x000fe400078e3cff */
[----:B------:R-:W-:Y:S02]  /*10a0*/  LOP3.LUT R135, R124, 0x40, RZ, 0x3c, !PT ;  /* 0x000000407c877812 */ /* 0x000fe400078e3cff */
.L_x_1:
[----:B------:R-:W-:-:S04]  /*10b0*/  IMAD.WIDE R12, R129, 0x2, R2 ;  /* 0x00000002810c7825 */ /* 0x000fc800078e0202 */
[C---:B------:R-:W-:Y:S01]  /*10c0*/  IMAD.WIDE R14, R129.reuse, 0x2, R24 ;  /* 0x00000002810e7825 */ /* 0x040fe200078e0218 */
[----:B------:R0:W2:Y:S03]  /*10d0*/  LDG.E.U16 R97, [R12.64] ;  /* 0x000000040c617981 */ /* 0x0000a6000c1e1500 */
[C---:B------:R-:W-:Y:S01]  /*10e0*/  IMAD.WIDE R16, R129.reuse, 0x2, R26 ;  /* 0x0000000281107825 */ /* 0x040fe200078e021a */
[----:B------:R1:W3:Y:S03]  /*10f0*/  LDG.E.U16 R96, [R14.64] ;  /* 0x000000040e607981 */ /* 0x0002e6000c1e1500 */
[C---:B------:R-:W-:Y:S01]  /*1100*/  IMAD.WIDE R18, R129.reuse, 0x2, R28 ;  /* 0x0000000281127825 */ /* 0x040fe200078e021c */
[----:B------:R4:W5:Y:S03]  /*1110*/  LDG.E.U16 R99, [R16.64] ;  /* 0x0000000410637981 */ /* 0x000966000c1e1500 */
[C---:B------:R-:W-:Y:S01]  /*1120*/  IMAD.WIDE R20, R129.reuse, 0x2, R30 ;  /* 0x0000000281147825 */ /* 0x040fe200078e021e */
[----:B------:R1:W3:Y:S03]  /*1130*/  LDG.E.U16 R98, [R18.64] ;  /* 0x0000000412627981 */ /* 0x0002e6000c1e1500 */
[C---:B------:R-:W-:Y:S01]  /*1140*/  IMAD.WIDE R22, R129.reuse, 0x2, R32 ;  /* 0x0000000281167825 */ /* 0x040fe200078e0220 */
[----:B------:R1:W3:Y:S03]  /*1150*/  LDG.E.U16 R101, [R20.64] ;  /* 0x0000000414657981 */ /* 0x0002e6000c1e1500 */
[C---:B0-----:R-:W-:Y:S01]  /*1160*/  IMAD.WIDE R12, R129.reuse, 0x2, R34 ;  /* 0x00000002810c7825 */ /* 0x041fe200078e0222 */
[----:B------:R0:W3:Y:S03]  /*1170*/  LDG.E.U16 R140, [R22.64] ;  /* 0x00000004168c7981 */ /* 0x0000e6000c1e1500 */
[----:B------:R-:W-:-:S02]  /*1180*/  IMAD.WIDE R88, R129, 0x2, R38 ;  /* 0x0000000281587825 */ /* 0x000fc400078e0226 */
[----:B------:R0:W3:Y:S02]  /*1190*/  LDG.E.U16 R13, [R12.64] ;  /* 0x000000040c0d7981 */ /* 0x0000e4000c1e1500 */
[C---:B------:R-:W-:Y:S02]  /*11a0*/  IMAD.WIDE R90, R129.reuse, 0x2, R42 ;  /* 0x00000002815a7825 */ /* 0x040fe400078e022a */
[----:B------:R-:W3:Y:S02]  /*11b0*/  LDG.E.U16 R89, [R88.64] ;  /* 0x0000000458597981 */ /* 0x000ee4000c1e1500 */
[C---:B------:R-:W-:Y:S02]  /*11c0*/  IMAD.WIDE R92, R129.reuse, 0x2, R46 ;  /* 0x00000002815c7825 */ /* 0x040fe400078e022e */
[----:B------:R-:W3:Y:S02]  /*11d0*/  LDG.E.U16 R91, [R90.64] ;  /* 0x000000045a5b7981 */ /* 0x000ee4000c1e1500 */
[----:B------:R-:W-:-:S02]  /*11e0*/  IMAD.WIDE R94, R129, 0x2, R50 ;  /* 0x00000002815e7825 */ /* 0x000fc400078e0232 */
[----:B------:R-:W3:Y:S02]  /*11f0*/  LDG.E.U16 R93, [R92.64] ;  /* 0x000000045c5d7981 */ /* 0x000ee4000c1e1500 */
[C---:B-1----:R-:W-:Y:S02]  /*1200*/  IMAD.WIDE R14, R129.reuse, 0x2, R36 ;  /* 0x00000002810e7825 */ /* 0x042fe400078e0224 */
[----:B------:R-:W3:Y:S02]  /*1210*/  LDG.E.U16 R95, [R94.64] ;  /* 0x000000045e5f7981 */ /* 0x000ee4000c1e1500 */
[C---:B----4-:R-:W-:Y:S02]  /*1220*/  IMAD.WIDE R16, R129.reuse, 0x2, R40 ;  /* 0x0000000281107825 */ /* 0x050fe400078e0228 */
[----:B------:R-:W4:Y:S02]  /*1230*/  LDG.E.U16 R14, [R14.64] ;  /* 0x000000040e0e7981 */ /* 0x000f24000c1e1500 */
[----:B------:R-:W-:-:S02]  /*1240*/  IMAD.WIDE R18, R129, 0x2, R44 ;  /* 0x0000000281127825 */ /* 0x000fc400078e022c */
[----:B------:R-:W4:Y:S02]  /*1250*/  LDG.E.U16 R16, [R16.64] ;  /* 0x0000000410107981 */ /* 0x000f24000c1e1500 */
[C---:B------:R-:W-:Y:S02]  /*1260*/  IMAD.WIDE R20, R129.reuse, 0x2, R48 ;  /* 0x0000000281147825 */ /* 0x040fe400078e0230 */
[----:B------:R-:W4:Y:S02]  /*1270*/  LDG.E.U16 R18, [R18.64] ;  /* 0x0000000412127981 */ /* 0x000f24000c1e1500 */
[----:B0-----:R-:W-:Y:S02]  /*1280*/  IMAD.WIDE R22, R129, 0x2, R52 ;  /* 0x0000000281167825 */ /* 0x001fe400078e0234 */
[----:B------:R-:W4:Y:S04]  /*1290*/  LDG.E.U16 R12, [R20.64] ;  /* 0x00000004140c7981 */ /* 0x000f28000c1e1500 */
[----:B------:R-:W4:Y:S04]  /*12a0*/  LDG.E.U16 R142, [R22.64] ;  /* 0x00000004168e7981 */ /* 0x000f28000c1e1500 */
[----:B------:R-:W-:Y:S06]  /*12b0*/  BAR.SYNC.DEFER_BLOCKING 0x0 ;  /* 0x0000000000007b1d */ /* 0x000fec0000010000 */
[----:B--2---:R-:W-:Y:S04]  /*12c0*/  STS.U16 [R110], R97 ;  /* 0x000000616e007388 */ /* 0x004fe80000000400 */
[----:B-----5:R-:W-:Y:S04]  /*12d0*/  STS.U16 [R110+0x400], R99 ;  /* 0x000400636e007388 */ /* 0x020fe80000000400 */
[----:B---3--:R-:W-:Y:S04]  /*12e0*/  STS.U16 [R110+0x800], R101 ;  /* 0x000800656e007388 */ /* 0x008fe80000000400 */
[----:B------:R-:W-:Y:S04]  /*12f0*/  STS.U16 [R110+0xc00], R13 ;  /* 0x000c000d6e007388 */ /* 0x000fe80000000400 */
[----:B------:R-:W-:Y:S04]  /*1300*/  STS.U16 [R110+0x1000], R89 ;  /* 0x001000596e007388 */ /* 0x000fe80000000400 */
[----:B------:R-:W-:Y:S04]  /*1310*/  STS.U16 [R110+0x1400], R91 ;  /* 0x0014005b6e007388 */ /* 0x000fe80000000400 */
[----:B------:R-:W-:Y:S04]  /*1320*/  STS.U16 [R110+0x1800], R93 ;  /* 0x0018005d6e007388 */ /* 0x000fe80000000400 */
[----:B------:R-:W-:Y:S04]  /*1330*/  STS.U16 [R110+0x1c00], R95 ;  /* 0x001c005f6e007388 */ /* 0x000fe80000000400 */
[----:B------:R-:W-:Y:S04]  /*1340*/  STS.U16 [R127+0x200], R96 ;  /* 0x000200607f007388 */ /* 0x000fe80000000400 */
[----:B------:R-:W-:Y:S04]  /*1350*/  STS.U16 [R127+0x600], R98 ;  /* 0x000600627f007388 */ /* 0x000fe80000000400 */
[----:B------:R-:W-:Y:S04]  /*1360*/  STS.U16 [R127+0xa00], R140 ;  /* 0x000a008c7f007388 */ /* 0x000fe80000000400 */
[----:B----4-:R-:W-:Y:S04]  /*1370*/  STS.U16 [R127+0xe00], R14 ;  /* 0x000e000e7f007388 */ /* 0x010fe80000000400 */
[----:B------:R-:W-:Y:S04]  /*1380*/  STS.U16 [R127+0x1200], R16 ;  /* 0x001200107f007388 */ /* 0x000fe80000000400 */
[----:B------:R-:W-:Y:S04]  /*1390*/  STS.U16 [R127+0x1600], R18 ;  /* 0x001600127f007388 */ /* 0x000fe80000000400 */
[----:B------:R-:W-:Y:S04]  /*13a0*/  STS.U16 [R127+0x1a00], R12 ;  /* 0x001a000c7f007388 */ /* 0x000fe80000000400 */
[----:B------:R-:W-:Y:S04]  /*13b0*/  STS.U16 [R127+0x1e00], R142 ;  /* 0x001e008e7f007388 */ /* 0x000fe80000000400 */
[----:B------:R-:W-:Y:S06]  /*13c0*/  BAR.SYNC.DEFER_BLOCKING 0x0 ;  /* 0x0000000000007b1d */ /* 0x000fec0000010000 */
[----:B------:R-:W-:Y:S04]  /*13d0*/  LDSM.16.MT88.4 R100, [R126+0x2000] ;  /* 0x002000007e64783b */ /* 0x000fe80000004200 */
[----:B------:R-:W0:Y:S04]  /*13e0*/  LDSM.16.M88.4 R88, [R124] ;  /* 0x000000007c58783b */ /* 0x000e280000000200 */
[----:B------:R-:W1:Y:S04]  /*13f0*/  LDSM.16.MT88.4 R104, [R134+0x2000] ;  /* 0x002000008668783b */ /* 0x000e680000004200 */
[----:B------:R-:W2:Y:S04]  /*1400*/  LDSM.16.MT88.4 R96, [R126+0x2400] ;  /* 0x002400007e60783b */ /* 0x000ea80000004200 */
[----:B------:R-:W3:Y:S04]  /*1410*/  LDSM.16.MT88.4 R92, [R134+0x2400] ;  /* 0x00240000865c783b */ /* 0x000ee80000004200 */
[----:B------:R-:W-:Y:S04]  /*1420*/  LDSM.16.MT88.4 R20, [R126+0x2800] ;  /* 0x002800007e14783b */ /* 0x000fe80000004200 */
[----:B------:R-:W4:Y:S04]  /*1430*/  LDSM.16.M88.4 R12, [R135] ;  /* 0x00000000870c783b */ /* 0x000f280000000200 */
[----:B------:R-:W5:Y:S01]  /*1440*/  LDSM.16.MT88.4 R16, [R134+0x2800] ;  /* 0x002800008610783b */ /* 0x000f620000004200 */
[-C--:B0-----:R-:W-:Y:S08]  /*1450*/  HMMA.16816.F32.BF16 R100, R100, R88.reuse, RZ ;  /* 0x000000586464723c */ /* 0x081ff000000418ff */
[----:B-1----:R-:W-:Y:S11]  /*1460*/  HMMA.16816.F32.BF16 R104, R104, R88, RZ ;  /* 0x000000586868723c */ /* 0x002ff600000418ff */
[----:B------:R-:W-:Y:S05]  /*1470*/  @!UPT UIADD3 URZ, URZ, URZ, URZ ;  /* 0x0000003f3f3ff290 */ /* 0x000fea000fffe03f */
[-C--:B--2---:R-:W-:Y:S08]  /*1480*/  HMMA.16816.F32.BF16 R96, R96, R90.reuse, R100 ;  /* 0x0000005a6060723c */ /* 0x084ff00000041864 */
[----:B---3--:R-:W-:Y:S01]  /*1490*/  HMMA.16816.F32.BF16 R104, R92, R90, R104 ;  /* 0x0000005a5c68723c */ /* 0x008fe20000041868 */
[----:B------:R-:W0:Y:S04]  /*14a0*/  LDSM.16.MT88.4 R92, [R126+0x2c00] ;  /* 0x002c00007e5c783b */ /* 0x000e280000004200 */
[----:B------:R-:W1:Y:S11]  /*14b0*/  LDSM.16.MT88.4 R88, [R134+0x2c00] ;  /* 0x002c00008658783b */ /* 0x000e760000004200 */
[-C--:B----4-:R-:W-:Y:S08]  /*14c0*/  HMMA.16816.F32.BF16 R20, R20, R12.reuse, R96 ;  /* 0x0000000c1414723c */ /* 0x090ff00000041860 */
[----:B-----5:R-:W-:Y:S01]  /*14d0*/  HMMA.16816.F32.BF16 R16, R16, R12, R104 ;  /* 0x0000000c1010723c */ /* 0x020fe20000041868 */
[----:B------:R-:W-:Y:S11]  /*14e0*/  BAR.SYNC.DEFER_BLOCKING 0x0 ;  /* 0x0000000000007b1d */ /* 0x000ff60000010000 */
[----:B------:R-:W-:Y:S04]  /*14f0*/  @!UPT UIADD3 URZ, URZ, URZ, URZ ;  /* 0x0000003f3f3ff290 */ /* 0x000fe8000fffe03f */
[-C--:B0-----:R-:W-:Y:S08]  /*1500*/  HMMA.16816.F32.BF16 R20, R92, R14.reuse, R20 ;  /* 0x0000000e5c14723c */ /* 0x081ff00000041814 */
[----:B-1----:R-:W-:Y:S11]  /*1510*/  HMMA.16816.F32.BF16 R16, R88, R14, R16 ;  /* 0x0000000e5810723c */ /* 0x002ff60000041810 */
[----:B------:R-:W-:Y:S05]  /*1520*/  @!UPT UIADD3 URZ, URZ, URZ, URZ ;  /* 0x0000003f3f3ff290 */ /* 0x000fea000fffe03f */
[----:B------:R-:W-:Y:S02]  /*1530*/  FMUL R12, R20, c[0x0][0x188] ;  /* 0x00006200140c7a20 */ /* 0x000fe40000400000 */
[----:B------:R-:W-:Y:S02]  /*1540*/  FMUL R13, R21, c[0x0][0x188] ;  /* 0x00006200150d7a20 */ /* 0x000fe40000400000 */
[----:B------:R-:W-:Y:S02]  /*1550*/  FMUL R14, R22, c[0x0][0x188] ;  /* 0x00006200160e7a20 */ /* 0x000fe40000400000 */
[----:B------:R-:W-:Y:S02]  /*1560*/  FMUL R15, R23, c[0x0][0x188] ;  /* 0x00006200170f7a20 */ /* 0x000fe40000400000 */
[----:B------:R-:W-:Y:S02]  /*1570*/  FMUL R88, R16, c[0x0][0x188] ;  /* 0x0000620010587a20 */ /* 0x000fe40000400000 */
[----:B------:R-:W-:-:S02]  /*1580*/  FMUL R89, R17, c[0x0][0x188] ;  /* 0x0000620011597a20 */ /* 0x000fc40000400000 */
[----:B------:R-:W-:Y:S02]  /*1590*/  FMUL R90, R18, c[0x0][0x188] ;  /* 0x00006200125a7a20 */ /* 0x000fe40000400000 */
[----:B------:R-:W-:Y:S01]  /*15a0*/  FMUL R91, R19, c[0x0][0x188] ;  /* 0x00006200135b7a20 */ /* 0x000fe20000400000 */
[----:B------:R-:W-:Y:S02]  /*15b0*/  FMNMX R12, R12, R13, !PT ;  /* 0x0000000d0c0c7209 */ /* 0x000fe40007800000 */
[----:B------:R-:W-:Y:S02]  /*15c0*/  FMNMX R14, R14, R15, !PT ;  /* 0x0000000f0e0e7209 */ /* 0x000fe40007800000 */
[----:B------:R-:W-:Y:S02]  /*15d0*/  FMNMX R88, R88, R89, !PT ;  /* 0x0000005958587209 */ /* 0x000fe40007800000 */
[----:B------:R-:W-:Y:S01]  /*15e0*/  FMNMX R90, R90, R91, !PT ;  /* 0x0000005b5a5a7209 */ /* 0x000fe20007800000 */
[----:B------:R-:W0:Y:S04]  /*15f0*/  SHFL.BFLY PT, R13, R12, 0x2, 0x1f ;  /* 0x0c401f000c0d7f89 */ /* 0x000e2800000e0000 */
[----:B------:R-:W1:Y:S04]  /*1600*/  SHFL.BFLY PT, R15, R14, 0x2, 0x1f ;  /* 0x0c401f000e0f7f89 */ /* 0x000e6800000e0000 */
[----:B------:R-:W2:Y:S04]  /*1610*/  SHFL.BFLY PT, R91, R88, 0x2, 0x1f ;  /* 0x0c401f00585b7f89 */ /* 0x000ea800000e0000 */
[----:B------:R-:W3:Y:S01]  /*1620*/  SHFL.BFLY PT, R95, R90, 0x2, 0x1f ;  /* 0x0c401f005a5f7f89 */ /* 0x000ee200000e0000 */
[----:B0-----:R-:W-:-:S02]  /*1630*/  FMNMX R13, R12, R13, !PT ;  /* 0x0000000d0c0d7209 */ /* 0x001fc40007800000 */
[----:B-1----:R-:W-:Y:S02]  /*1640*/  FMNMX R89, R14, R15, !PT ;  /* 0x0000000f0e597209 */ /* 0x002fe40007800000 */
[----:B--2---:R-:W-:Y:S02]  /*1650*/  FMNMX R93, R88, R91, !PT ;  /* 0x0000005b585d7209 */ /* 0x004fe40007800000 */
[----:B---3--:R-:W-:Y:S01]  /*1660*/  FMNMX R97, R90, R95, !PT ;  /* 0x0000005f5a617209 */ /* 0x008fe20007800000 */
        /* <DEDUP_REMOVED lines=8> */
[----:B------:R-:W-:Y:S04]  /*16f0*/  @!P2 STS [R122], R15 ;  /* 0x0000000f7a00a388 */ /* 0x000fe80000000800 */
[----:B------:R-:W-:Y:S04]  /*1700*/  @!P2 STS [R122+0x100], R91 ;  /* 0x0001005b7a00a388 */ /* 0x000fe80000000800 */
[----:B------:R-:W-:Y:S04]  /*1710*/  @!P2 STS [R122+0x200], R95 ;  /* 0x0002005f7a00a388 */ /* 0x000fe80000000800 */
[----:B------:R-:W-:Y:S04]  /*1720*/  @!P2 STS [R122+0x300], R99 ;  /* 0x000300637a00a388 */ /* 0x000fe80000000800 */
[----:B------:R-:W-:Y:S06]  /*1730*/  BAR.SYNC.DEFER_BLOCKING 0x0 ;  /* 0x0000000000007b1d */ /* 0x000fec0000010000 */
[----:B------:R-:W0:Y:S04]  /*1740*/  LDS R12, [R119.X4] ;  /* 0x00000000770c7984 */ /* 0x000e280000004800 */
[----:B0-----:R-:W0:Y:S02]  /*1750*/  SHFL.BFLY PT, R13, R12, 0x4, 0x1f ;  /* 0x0c801f000c0d7f89 */ /* 0x001e2400000e0000 */
[----:B0-----:R-:W-:-:S05]  /*1760*/  FMNMX R13, R12, R13, !PT ;  /* 0x0000000d0c0d7209 */ /* 0x001fca0007800000 */
[----:B------:R-:W0:Y:S02]  /*1770*/  SHFL.BFLY PT, R14, R13, 0x2, 0x1f ;  /* 0x0c401f000d0e7f89 */ /* 0x000e2400000e0000 */
[----:B0-----:R-:W-:-:S05]  /*1780*/  FMNMX R14, R13, R14, !PT ;  /* 0x0000000e0d0e7209 */ /* 0x001fca0007800000 */
[----:B------:R-:W0:Y:S02]  /*1790*/  SHFL.BFLY PT, R89, R14, 0x1, 0x1f ;  /* 0x0c201f000e597f89 */ /* 0x000e2400000e0000 */
[----:B0-----:R-:W-:-:S05]  /*17a0*/  FMNMX R88, R14, R89, !PT ;  /* 0x000000590e587209 */ /* 0x001fca0007800000 */
[----:B------:R-:W-:Y:S04]  /*17b0*/  @!P1 STS [R119.X4], R88 ;  /* 0x0000005877009388 */ /* 0x000fe80000004800 */
[----:B------:R-:W-:Y:S06]  /*17c0*/  BAR.SYNC.DEFER_BLOCKING 0x0 ;  /* 0x0000000000007b1d */ /* 0x000fec0000010000 */
[----:B------:R-:W0:Y:S04]  /*17d0*/  LDS R101, [R111.X8] ;  /* 0x000000006f657984 */ /* 0x000e280000008800 */
[----:B------:R-:W1:Y:S04]  /*17e0*/  LDS R100, [R111.X8+0x100] ;  /* 0x000100006f647984 */ /* 0x000e680000008800 */
[----:B------:R-:W2:Y:S04]  /*17f0*/  LDS R102, [R111.X8+0x200] ;  /* 0x000200006f667984 */ /* 0x000ea80000008800 */
[----:B------:R-:W3:Y:S01]  /*1800*/  LDS R103, [R111.X8+0x300] ;  /* 0x000300006f677984 */ /* 0x000ee20000008800 */
[----:B0-----:R-:W-:-:S02]  /*1810*/  FMNMX R101, R101, R138, !PT ;  /* 0x0000008a65657209 */ /* 0x001fc40007800000 */
[----:B-1----:R-:W-:Y:S02]  /*1820*/  FMNMX R100, R100, R139, !PT ;  /* 0x0000008b64647209 */ /* 0x002fe40007800000 */
[----:B--2---:R-:W-:Y:S02]  /*1830*/  FMNMX R102, R102, R137, !PT ;  /* 0x0000008966667209 */ /* 0x004fe40007800000 */
[----:B---3--:R-:W-:Y:S01]  /*1840*/  FMNMX R103, R103, R136, !PT ;  /* 0x0000008867677209 */ /* 0x008fe20007800000 */
[--C-:B------:R-:W-:Y:S02]  /*1850*/  FFMA R20, R20, c[0x0][0x188], -R101.reuse ;  /* 0x0000620014147a23 */ /* 0x100fe40000000865 */
[----:B------:R-:W-:Y:S02]  /*1860*/  FFMA R21, R21, c[0x0][0x188], -R101 ;  /* 0x0000620015157a23 */ /* 0x000fe40000000865 */
[--C-:B------:R-:W-:Y:S02]  /*1870*/  FFMA R22, R22, c[0x0][0x188], -R100.reuse ;  /* 0x0000620016167a23 */ /* 0x100fe40000000864 */
[----:B------:R-:W-:-:S02]  /*1880*/  FFMA R23, R23, c[0x0][0x188], -R100 ;  /* 0x0000620017177a23 */ /* 0x000fc40000000864 */
[--C-:B------:R-:W-:Y:S02]  /*1890*/  FFMA R16, R16, c[0x0][0x188], -R102.reuse ;  /* 0x0000620010107a23 */ /* 0x100fe40000000866 */
[----:B------:R-:W-:Y:S02]  /*18a0*/  FFMA R17, R17, c[0x0][0x188], -R102 ;  /* 0x0000620011117a23 */ /* 0x000fe40000000866 */
[--C-:B------:R-:W-:Y:S02]  /*18b0*/  FFMA R18, R18, c[0x0][0x188], -R103.reuse ;  /* 0x0000620012127a23 */ /* 0x100fe40000000867 */
[----:B------:R-:W-:Y:S02]  /*18c0*/  FFMA R19, R19, c[0x0][0x188], -R103 ;  /* 0x0000620013137a23 */ /* 0x000fe40000000867 */
[----:B------:R-:W-:Y:S02]  /*18d0*/  FMUL R20, R20, 1.4426950216293334961 ;  /* 0x3fb8aa3b14147820 */ /* 0x000fe40000400000 */
[----:B------:R-:W-:-:S02]  /*18e0*/  FMUL R21, R21, 1.4426950216293334961 ;  /* 0x3fb8aa3b15157820 */ /* 0x000fc40000400000 */
[----:B------:R-:W-:Y:S02]  /*18f0*/  FMUL R22, R22, 1.4426950216293334961 ;  /* 0x3fb8aa3b16167820 */ /* 0x000fe40000400000 */
[----:B------:R-:W-:Y:S02]  /*1900*/  FMUL R23, R23, 1.4426950216293334961 ;  /* 0x3fb8aa3b17177820 */ /* 0x000fe40000400000 */
[----:B------:R-:W-:Y:S02]  /*1910*/  FMUL R16, R16, 1.4426950216293334961 ;  /* 0x3fb8aa3b10107820 */ /* 0x000fe40000400000 */
[----:B------:R-:W-:Y:S02]  /*1920*/  FMUL R17, R17, 1.4426950216293334961 ;  /* 0x3fb8aa3b11117820 */ /* 0x000fe40000400000 */
[----:B------:R-:W-:Y:S02]  /*1930*/  FMUL R18, R18, 1.4426950216293334961 ;  /* 0x3fb8aa3b12127820 */ /* 0x000fe40000400000 */
[----:B------:R-:W-:Y:S01]  /*1940*/  FMUL R19, R19, 1.4426950216293334961 ;  /* 0x3fb8aa3b13137820 */ /* 0x000fe20000400000 */
[----:B------:R-:W-:Y:S08]  /*1950*/  MUFU.EX2 R143, R20 ;  /* 0x00000014008f7308 */ /* 0x000ff00000000800 */
[----:B------:R-:W0:Y:S08]  /*1960*/  MUFU.EX2 R104, R21 ;  /* 0x0000001500687308 */ /* 0x000e300000000800 */
[----:B------:R-:W-:Y:S08]  /*1970*/  MUFU.EX2 R145, R22 ;  /* 0x0000001600917308 */ /* 0x000ff00000000800 */
[----:B------:R-:W1:Y:S08]  /*1980*/  MUFU.EX2 R106, R23 ;  /* 0x00000017006a7308 */ /* 0x000e700000000800 */
[----:B------:R-:W-:Y:S08]  /*1990*/  MUFU.EX2 R147, R16 ;  /* 0x0000001000937308 */ /* 0x000ff00000000800 */
[----:B------:R-:W2:Y:S08]  /*19a0*/  MUFU.EX2 R142, R17 ;  /* 0x00000011008e7308 */ /* 0x000eb00000000800 */
[----:B------:R-:W-:Y:S08]  /*19b0*/  MUFU.EX2 R149, R18 ;  /* 0x0000001200957308 */ /* 0x000ff00000000800 */
[----:B------:R-:W3:Y:S01]  /*19c0*/  MUFU.EX2 R144, R19 ;  /* 0x0000001300907308 */ /* 0x000ee20000000800 */
[----:B0-----:R-:W-:-:S02]  /*19d0*/  FADD R12, R143, R104 ;  /* 0x000000688f0c7221 */ /* 0x001fc40000000000 */
[----:B-1----:R-:W-:Y:S02]  /*19e0*/  FADD R13, R145, R106 ;  /* 0x0000006a910d7221 */ /* 0x002fe40000000000 */
[----:B--2---:R-:W-:Y:S01]  /*19f0*/  FADD R14, R147, R142 ;  /* 0x0000008e930e7221 */ /* 0x004fe20000000000 */
[----:B------:R-:W0:Y:S04]  /*1a00*/  SHFL.BFLY PT, R21, R12, 0x2, 0x1f ;  /* 0x0c401f000c157f89 */ /* 0x000e2800000e0000 */
[----:B------:R-:W1:Y:S01]  /*1a10*/  SHFL.BFLY PT, R16, R13, 0x2, 0x1f ;  /* 0x0c401f000d107f89 */ /* 0x000e6200000e0000 */
[----:B---3--:R-:W-:-:S03]  /*1a20*/  FADD R15, R149, R144 ;  /* 0x00000090950f7221 */ /* 0x008fc60000000000 */
[----:B------:R-:W2:Y:S04]  /*1a30*/  SHFL.BFLY PT, R23, R14, 0x2, 0x1f ;  /* 0x0c401f000e177f89 */ /* 0x000ea800000e0000 */
[----:B------:R-:W3:Y:S01]  /*1a40*/  SHFL.BFLY PT, R20, R15, 0x2, 0x1f ;  /* 0x0c401f000f147f89 */ /* 0x000ee200000e0000 */
[----:B0-----:R-:W-:Y:S02]  /*1a50*/  FADD R21, R12, R21 ;  /* 0x000000150c157221 */ /* 0x001fe40000000000 */
[----:B-1----:R-:W-:-:S03]  /*1a60*/  FADD R17, R13, R16 ;  /* 0x000000100d117221 */ /* 0x002fc60000000000 */
[----:B------:R-:W0:Y:S01]  /*1a70*/  SHFL.BFLY PT, R16, R21, 0x1, 0x1f ;  /* 0x0c201f0015107f89 */ /* 0x000e2200000e0000 */
[----:B--2---:R-:W-:Y:S02]  /*1a80*/  FADD R23, R14, R23 ;  /* 0x000000170e177221 */ /* 0x004fe40000000000 */
[----:B---3--:R-:W-:Y:S01]  /*1a90*/  FADD R19, R15, R20 ;  /* 0x000000140f137221 */ /* 0x008fe20000000000 */
[----:B------:R-:W1:Y:S04]  /*1aa0*/  SHFL.BFLY PT, R18, R17, 0x1, 0x1f ;  /* 0x0c201f0011127f89 */ /* 0x000e6800000e0000 */
[----:B------:R-:W2:Y:S04]  /*1ab0*/  SHFL.BFLY PT, R20, R23, 0x1, 0x1f ;  /* 0x0c201f0017147f89 */ /* 0x000ea800000e0000 */
[----:B------:R-:W3:Y:S01]  /*1ac0*/  SHFL.BFLY PT, R12, R19, 0x1, 0x1f ;  /* 0x0c201f00130c7f89 */ /* 0x000ee200000e0000 */
[----:B0-----:R-:W-:-:S03]  /*1ad0*/  FADD R89, R21, R16 ;  /* 0x0000001015597221 */ /* 0x001fc60000000000 */
[----:B------:R-:W-:Y:S01]  /*1ae0*/  BAR.SYNC.DEFER_BLOCKING 0x0 ;  /* 0x0000000000007b1d */ /* 0x000fe20000010000 */
[----:B-1----:R-:W-:Y:S02]  /*1af0*/  FADD R91, R17, R18 ;  /* 0x00000012115b7221 */ /* 0x002fe40000000000 */
[----:B--2---:R-:W-:Y:S02]  /*1b00*/  FADD R15, R23, R20 ;  /* 0x00000014170f7221 */ /* 0x004fe40000000000 */
[----:B---3--:R-:W-:Y:S01]  /*1b10*/  FADD R93, R19, R12 ;  /* 0x0000000c135d7221 */ /* 0x008fe20000000000 */
[----:B------:R-:W-:Y:S04]  /*1b20*/  @!P2 STS [R122], R89 ;  /* 0x000000597a00a388 */ /* 0x000fe80000000800 */
[----:B------:R-:W-:Y:S04]  /*1b30*/  @!P2 STS [R122+0x100], R91 ;  /* 0x0001005b7a00a388 */ /* 0x000fe80000000800 */
[----:B------:R-:W-:Y:S04]  /*1b40*/  @!P2 STS [R122+0x200], R15 ;  /* 0x0002000f7a00a388 */ /* 0x000fe80000000800 */
[----:B------:R-:W-:Y:S04]  /*1b50*/  @!P2 STS [R122+0x300], R93 ;  /* 0x0003005d7a00a388 */ /* 0x000fe80000000800 */
[----:B------:R-:W-:Y:S06]  /*1b60*/  BAR.SYNC.DEFER_BLOCKING 0x0 ;  /* 0x0000000000007b1d */ /* 0x000fec0000010000 */
[----:B------:R-:W0:Y:S04]  /*1b70*/  LDS R16, [R119.X4] ;  /* 0x0000000077107984 */ /* 0x000e280000004800 */
[----:B0-----:R-:W0:Y:S02]  /*1b80*/  SHFL.BFLY PT, R13, R16, 0x4, 0x1f ;  /* 0x0c801f00100d7f89 */ /* 0x001e2400000e0000 */
[----:B0-----:R-:W-:-:S05]  /*1b90*/  FADD R20, R16, R13 ;  /* 0x0000000d10147221 */ /* 0x001fca0000000000 */
[----:B------:R-:W0:Y:S02]  /*1ba0*/  SHFL.BFLY PT, R13, R20, 0x2, 0x1f ;  /* 0x0c401f00140d7f89 */ /* 0x000e2400000e0000 */
[----:B0-----:R-:W-:-:S05]  /*1bb0*/  FADD R88, R20, R13 ;  /* 0x0000000d14587221 */ /* 0x001fca0000000000 */
[----:B------:R-:W0:Y:S02]  /*1bc0*/  SHFL.BFLY PT, R13, R88, 0x1, 0x1f ;  /* 0x0c201f00580d7f89 */ /* 0x000e2400000e0000 */
[----:B0-----:R-:W-:-:S05]  /*1bd0*/  FADD R90, R88, R13 ;  /* 0x0000000d585a7221 */ /* 0x001fca0000000000 */
[----:B------:R0:W-:Y:S04]  /*1be0*/  @!P1 STS [R119.X4], R90 ;  /* 0x0000005a77009388 */ /* 0x0001e80000004800 */
[----:B------:R-:W-:Y:S01]  /*1bf0*/  BAR.SYNC.DEFER_BLOCKING 0x0 ;  /* 0x0000000000007b1d */ /* 0x000fe20000010000 */
[----:B------:R-:W-:-:S04]  /*1c00*/  IMAD.WIDE R12, R131, 0x2, R54 ;  /* 0x00000002830c7825 */ /* 0x000fc800078e0236 */
[----:B------:R-:W-:-:S04]  /*1c10*/  IMAD.WIDE R14, R131, 0x2, R56 ;  /* 0x00000002830e7825 */ /* 0x000fc800078e0238 */
[----:B------:R-:W-:-:S04]  /*1c20*/  IMAD.WIDE R16, R131, 0x2, R58 ;  /* 0x0000000283107825 */ /* 0x000fc800078e023a */
[----:B------:R-:W-:-:S04]  /*1c30*/  IMAD.WIDE R18, R131, 0x2, R60 ;  /* 0x0000000283127825 */ /* 0x000fc800078e023c */
[----:B------:R-:W-:-:S04]  /*1c40*/  IMAD.WIDE R20, R131, 0x2, R62 ;  /* 0x0000000283147825 */ /* 0x000fc800078e023e */
[C---:B------:R-:W-:Y:S01]  /*1c50*/  IMAD.WIDE R22, R131.reuse, 0x2, R64 ;  /* 0x0000000283167825 */ /* 0x040fe200078e0240 */
[----:B------:R1:W2:Y:S03]  /*1c60*/  LDG.E.U16 R97, [R12.64] ;  /* 0x000000040c617981 */ /* 0x0002a6000c1e1500 */
[C---:B------:R-:W-:Y:S01]  /*1c70*/  IMAD.WIDE R88, R131.reuse, 0x2, R70 ;  /* 0x0000000283587825 */ /* 0x040fe200078e0246 */
[----:B------:R3:W4:Y:S03]  /*1c80*/  LDG.E.U16 R96, [R14.64] ;  /* 0x000000040e607981 */ /* 0x000726000c1e1500 */
[C---:B0-----:R-:W-:Y:S01]  /*1c90*/  IMAD.WIDE R90, R131.reuse, 0x2, R74 ;  /* 0x00000002835a7825 */ /* 0x041fe200078e024a */
[----:B------:R0:W5:Y:S03]  /*1ca0*/  LDG.E.U16 R99, [R16.64] ;  /* 0x0000000410637981 */ /* 0x000166000c1e1500 */
[C---:B------:R-:W-:Y:S01]  /*1cb0*/  IMAD.WIDE R92, R131.reuse, 0x2, R78 ;  /* 0x00000002835c7825 */ /* 0x040fe200078e024e */
[----:B------:R0:W4:Y:S03]  /*1cc0*/  LDG.E.U16 R98, [R18.64] ;  /* 0x0000000412627981 */ /* 0x000126000c1e1500 */
[C---:B-1----:R-:W-:Y:S01]  /*1cd0*/  IMAD.WIDE R12, R131.reuse, 0x2, R66 ;  /* 0x00000002830c7825 */ /* 0x042fe200078e0242 */
[----:B------:R1:W4:Y:S03]  /*1ce0*/  LDG.E.U16 R141, [R20.64] ;  /* 0x00000004148d7981 */ /* 0x000326000c1e1500 */
[C---:B------:R-:W-:Y:S01]  /*1cf0*/  IMAD.WIDE R94, R131.reuse, 0x2, R82 ;  /* 0x00000002835e7825 */ /* 0x040fe200078e0252 */
[----:B------:R1:W4:Y:S03]  /*1d00*/  LDG.E.U16 R140, [R22.64] ;  /* 0x00000004168c7981 */ /* 0x000326000c1e1500 */
[C---:B---3--:R-:W-:Y:S01]  /*1d10*/  IMAD.WIDE R14, R131.reuse, 0x2, R68 ;  /* 0x00000002830e7825 */ /* 0x048fe200078e0244 */
[----:B------:R-:W3:Y:S03]  /*1d20*/  LDG.E.U16 R13, [R12.64] ;  /* 0x000000040c0d7981 */ /* 0x000ee6000c1e1500 */
[C---:B0-----:R-:W-:Y:S01]  /*1d30*/  IMAD.WIDE R16, R131.reuse, 0x2, R72 ;  /* 0x0000000283107825 */ /* 0x041fe200078e0248 */
[----:B------:R-:W3:Y:S03]  /*1d40*/  LDG.E.U16 R89, [R88.64] ;  /* 0x0000000458597981 */ /* 0x000ee6000c1e1500 */
[C---:B------:R-:W-:Y:S01]  /*1d50*/  IMAD.WIDE R18, R131.reuse, 0x2, R76 ;  /* 0x0000000283127825 */ /* 0x040fe200078e024c */
[----:B------:R-:W3:Y:S03]  /*1d60*/  LDG.E.U16 R91, [R90.64] ;  /* 0x000000045a5b7981 */ /* 0x000ee6000c1e1500 */
[C---:B-1----:R-:W-:Y:S01]  /*1d70*/  IMAD.WIDE R20, R131.reuse, 0x2, R80 ;  /* 0x0000000283147825 */ /* 0x042fe200078e0250 */
[----:B------:R-:W3:Y:S03]  /*1d80*/  LDG.E.U16 R93, [R92.64] ;  /* 0x000000045c5d7981 */ /* 0x000ee6000c1e1500 */
[----:B------:R-:W-:Y:S01]  /*1d90*/  IMAD.WIDE R22, R131, 0x2, R84 ;  /* 0x0000000283167825 */ /* 0x000fe200078e0254 */
[----:B------:R-:W3:Y:S04]  /*1da0*/  LDG.E.U16 R95, [R94.64] ;  /* 0x000000045e5f7981 */ /* 0x000ee8000c1e1500 */
[----:B------:R-:W3:Y:S04]  /*1db0*/  LDG.E.U16 R14, [R14.64] ;  /* 0x000000040e0e7981 */ /* 0x000ee8000c1e1500 */
[----:B------:R-:W3:Y:S04]  /*1dc0*/  LDG.E.U16 R16, [R16.64] ;  /* 0x0000000410107981 */ /* 0x000ee8000c1e1500 */
[----:B------:R-:W3:Y:S04]  /*1dd0*/  LDG.E.U16 R18, [R18.64] ;  /* 0x0000000412127981 */ /* 0x000ee8000c1e1500 */
[----:B------:R-:W3:Y:S04]  /*1de0*/  LDG.E.U16 R20, [R20.64] ;  /* 0x0000000414147981 */ /* 0x000ee8000c1e1500 */
[----:B------:R-:W3:Y:S01]  /*1df0*/  LDG.E.U16 R22, [R22.64] ;  /* 0x0000000416167981 */ /* 0x000ee2000c1e1500 */
[----:B------:R-:W-:-:S02]  /*1e00*/  F2FP.BF16.PACK_AB R143, R104, R143 ;  /* 0x0000008f688f723e */ /* 0x000fc400000010ff */
[----:B------:R-:W-:Y:S01]  /*1e10*/  F2FP.BF16.PACK_AB R145, R106, R145 ;  /* 0x000000916a91723e */ /* 0x000fe200000010ff */
[----:B------:R-:W-:Y:S04]  /*1e20*/  LDS R105, [R111.X8] ;  /* 0x000000006f697984 */ /* 0x000fe80000008800 */
[----:B------:R-:W-:Y:S04]  /*1e30*/  LDS R104, [R111.X8+0x100] ;  /* 0x000100006f687984 */ /* 0x000fe80000008800 */
[----:B------:R-:W-:Y:S04]  /*1e40*/  LDS R107, [R111.X8+0x200] ;  /* 0x000200006f6b7984 */ /* 0x000fe80000008800 */
[----:B------:R-:W-:Y:S04]  /*1e50*/  LDS R106, [R111.X8+0x300] ;  /* 0x000300006f6a7984 */ /* 0x000fe80000008800 */
[----:B------:R-:W-:Y:S01]  /*1e60*/  BAR.SYNC.DEFER_BLOCKING 0x0 ;  /* 0x0000000000007b1d */ /* 0x000fe20000010000 */
[----:B------:R-:W-:-:S02]  /*1e70*/  F2FP.BF16.PACK_AB R147, R142, R147 ;  /* 0x000000938e93723e */ /* 0x000fc400000010ff */
[----:B------:R-:W-:Y:S02]  /*1e80*/  F2FP.BF16.PACK_AB R149, R144, R149 ;  /* 0x000000959095723e */ /* 0x000fe400000010ff */
[----:B------:R-:W-:-:S04]  /*1e90*/  IADD3 R128, R128, 0x40, RZ ;  /* 0x0000004080807810 */ /* 0x000fc80007ffe0ff */
[----:B------:R-:W-:Y:S01]  /*1ea0*/  ISETP.GE.AND P3, PT, R128, c[0x0][0x1d0], PT ;  /* 0x0000740080007a0c */ /* 0x000fe20003f66270 */
[----:B--2---:R-:W-:Y:S04]  /*1eb0*/  STS.U16 [R110], R97 ;  /* 0x000000616e007388 */ /* 0x004fe80000000400 */
[----:B-----5:R-:W-:Y:S04]  /*1ec0*/  STS.U16 [R110+0x400], R99 ;  /* 0x000400636e007388 */ /* 0x020fe80000000400 */
[----:B----4-:R-:W-:Y:S04]  /*1ed0*/  STS.U16 [R110+0x800], R141 ;  /* 0x0008008d6e007388 */ /* 0x010fe80000000400 */
        /* <DEDUP_REMOVED lines=9> */
[----:B------:R0:W-:Y:S04]  /*1f70*/  STS.U16 [R127+0x1200], R16 ;  /* 0x001200107f007388 */ /* 0x0001e80000000400 */
[----:B------:R-:W-:Y:S04]  /*1f80*/  STS.U16 [R127+0x1600], R18 ;  /* 0x001600127f007388 */ /* 0x000fe80000000400 */
[----:B------:R-:W-:Y:S04]  /*1f90*/  STS.U16 [R127+0x1a00], R20 ;  /* 0x001a00147f007388 */ /* 0x000fe80000000400 */
[----:B------:R-:W-:Y:S04]  /*1fa0*/  STS.U16 [R127+0x1e00], R22 ;  /* 0x001e00167f007388 */ /* 0x000fe80000000400 */
[----:B------:R-:W-:Y:S04]  /*1fb0*/  STS [R120+0x3000], R143 ;  /* 0x0030008f78007388 */ /* 0x000fe80000000800 */
[----:B------:R-:W-:Y:S04]  /*1fc0*/  STS [R120+0x3400], R145 ;  /* 0x0034009178007388 */ /* 0x000fe80000000800 */
[----:B------:R-:W-:Y:S04]  /*1fd0*/  STS [R120+0x3800], R147 ;  /* 0x0038009378007388 */ /* 0x000fe80000000800 */
[----:B------:R-:W-:Y:S04]  /*1fe0*/  STS [R120+0x3c00], R149 ;  /* 0x003c009578007388 */ /* 0x000fe80000000800 */
[----:B------:R-:W-:Y:S01]  /*1ff0*/  BAR.SYNC.DEFER_BLOCKING 0x0 ;  /* 0x0000000000007b1d */ /* 0x000fe20000010000 */
[----:B0-----:R-:W-:-:S04]  /*2000*/  FADD R16, -R101, R138 ;  /* 0x0000008a65107221 */ /* 0x001fc80000000100 */
[----:B------:R-:W-:Y:S02]  /*2010*/  FMUL R17, R16, 1.4426950216293334961 ;  /* 0x3fb8aa3b10117820 */ /* 0x000fe40000400000 */
[----:B------:R-:W-:-:S04]  /*2020*/  FADD R16, -R100, R139 ;  /* 0x0000008b64107221 */ /* 0x000fc80000000100 */
[----:B------:R-:W-:Y:S02]  /*2030*/  FMUL R96, R16, 1.4426950216293334961 ;  /* 0x3fb8aa3b10607820 */ /* 0x000fe40000400000 */
[----:B------:R-:W-:Y:S01]  /*2040*/  FADD R16, -R102, R137 ;  /* 0x0000008966107221 */ /* 0x000fe20000000100 */
[----:B------:R-:W0:Y:S01]  /*2050*/  MUFU.EX2 R138, R17 ;  /* 0x00000011008a7308 */ /* 0x000e220000000800 */
[----:B------:R-:W-:Y:S04]  /*2060*/  LDSM.16.M88.4 R92, [R125+0x3000] ;  /* 0x003000007d5c783b */ /* 0x000fe80000000200 */
[----:B------:R-:W1:Y:S04]  /*2070*/  LDSM.16.M88.4 R12, [R124] ;  /* 0x000000007c0c783b */ /* 0x000e680000000200 */
[----:B------:R-:W2:Y:S01]  /*2080*/  LDSM.16.M88.4 R20, [R125+0x3800] ;  /* 0x003800007d14783b */ /* 0x000ea20000000200 */
[----:B------:R-:W3:Y:S01]  /*2090*/  MUFU.EX2 R137, R96 ;  /* 0x0000006000897308 */ /* 0x000ee20000000800 */
[----:B------:R-:W-:-:S02]  /*20a0*/  FMUL R97, R16, 1.4426950216293334961 ;  /* 0x3fb8aa3b10617820 */ /* 0x000fc40000400000 */
[----:B------:R-:W-:-:S04]  /*20b0*/  FADD R16, -R103, R136 ;  /* 0x0000008867107221 */ /* 0x000fc80000000100 */
[----:B------:R-:W-:Y:S01]  /*20c0*/  FMUL R99, R16, 1.4426950216293334961 ;  /* 0x3fb8aa3b10637820 */ /* 0x000fe20000400000 */
[----:B------:R-:W4:Y:S01]  /*20d0*/  MUFU.EX2 R136, R97 ;  /* 0x0000006100887308 */ /* 0x000f220000000800 */
[C---:B0-----:R-:W-:Y:S01]  /*20e0*/  FMUL R88, R138.reuse, R8 ;  /* 0x000000088a587220 */ /* 0x041fe20000400000 */
[----:B------:R-:W0:Y:S06]  /*20f0*/  LDSM.16.M88.4 R16, [R130+0x3000] ;  /* 0x003000008210783b */ /* 0x000e2c0000000200 */
[----:B------:R-:W5:Y:S01]  /*2100*/  MUFU.EX2 R139, R99 ;  /* 0x00000063008b7308 */ /* 0x000f620000000800 */
[----:B------:R-:W-:-:S02]  /*2110*/  FMUL R89, R138, R9 ;  /* 0x000000098a597220 */ /* 0x000fc40000400000 */
[C---:B---3--:R-:W-:Y:S02]  /*2120*/  FMUL R90, R137.reuse, R10 ;  /* 0x0000000a895a7220 */ /* 0x048fe40000400000 */
[----:B------:R-:W-:Y:S02]  /*2130*/  FMUL R91, R137, R11 ;  /* 0x0000000b895b7220 */ /* 0x000fe40000400000 */
[----:B------:R-:W3:Y:S01]  /*2140*/  LDSM.16.M88.4 R8, [R130+0x3800] ;  /* 0x003800008208783b */ /* 0x000ee20000000200 */
[C---:B----4-:R-:W-:Y:S02]  /*2150*/  FMUL R96, R136.reuse, R4 ;  /* 0x0000000488607220 */ /* 0x050fe40000400000 */
[----:B------:R-:W-:Y:S02]  /*2160*/  FMUL R97, R136, R5 ;  /* 0x0000000588617220 */ /* 0x000fe40000400000 */
[C---:B-----5:R-:W-:Y:S02]  /*2170*/  FMUL R98, R139.reuse, R6 ;  /* 0x000000068b627220 */ /* 0x060fe40000400000 */
[----:B------:R-:W-:Y:S01]  /*2180*/  FMUL R99, R139, R7 ;  /* 0x000000078b637220 */ /* 0x000fe20000400000 */
[-C--:B-1----:R-:W-:Y:S01]  /*2190*/  HMMA.16816.F32.BF16 R92, R92, R12.reuse, R88 ;  /* 0x0000000c5c5c723c */ /* 0x082fe20000041858 */
[----:B------:R-:W-:Y:S04]  /*21a0*/  LDSM.16.M88.4 R88, [R132+0x3000] ;  /* 0x003000008458783b */ /* 0x000fe80000000200 */
[----:B------:R-:W1:Y:S03]  /*21b0*/  LDSM.16.M88.4 R4, [R135] ;  /* 0x000000008704783b */ /* 0x000e660000000200 */
[----:B--2---:R-:W-:Y:S01]  /*21c0*/  HMMA.16816.F32.BF16 R96, R20, R12, R96 ;  /* 0x0000000c1460723c */ /* 0x004fe20000041860 */
[----:B------:R-:W2:Y:S11]  /*21d0*/  LDSM.16.M88.4 R20, [R132+0x3800] ;  /* 0x003800008414783b */ /* 0x000eb60000000200 */
[----:B------:R-:W-:Y:S04]  /*21e0*/  @!UPT UIADD3 URZ, URZ, URZ, URZ ;  /* 0x0000003f3f3ff290 */ /* 0x000fe8000fffe03f */
[-C--:B0-----:R-:W-:Y:S08]  /*21f0*/  HMMA.16816.F32.BF16 R16, R16, R14.reuse, R92 ;  /* 0x0000000e1010723c */ /* 0x081ff0000004185c */
[----:B---3--:R-:W-:Y:S01]  /*2200*/  HMMA.16816.F32.BF16 R96, R8, R14, R96 ;  /* 0x0000000e0860723c */ /* 0x008fe20000041860 */
[----:B------:R-:W0:Y:S04]  /*2210*/  LDSM.16.M88.4 R8, [R133+0x3000] ;  /* 0x003000008508783b */ /* 0x000e280000000200 */
[----:B------:R-:W3:Y:S11]  /*2220*/  LDSM.16.M88.4 R12, [R133+0x3800] ;  /* 0x00380000850c783b */ /* 0x000ef60000000200 */
[-C--:B-1----:R-:W-:Y:S08]  /*2230*/  HMMA.16816.F32.BF16 R16, R88, R4.reuse, R16 ;  /* 0x000000045810723c */ /* 0x082ff00000041810 */
[----:B--2---:R-:W-:Y:S01]  /*2240*/  HMMA.16816.F32.BF16 R20, R20, R4, R96 ;  /* 0x000000041414723c */ /* 0x004fe20000041860 */
[----:B------:R-:W-:-:S02]  /*2250*/  FFMA R0, R138, R0, R105 ;  /* 0x000000008a007223 */ /* 0x000fc40000000069 */
[----:B------:R-:W-:Y:S02]  /*2260*/  FFMA R115, R137, R115, R104 ;  /* 0x0000007389737223 */ /* 0x000fe40000000068 */
[----:B------:R-:W-:Y:S01]  /*2270*/  FFMA R116, R136, R116, R107 ;  /* 0x0000007488747223 */ /* 0x000fe2000000006b */
[----:B------:R-:W-:Y:S01]  /*2280*/  MOV R136, R103 ;  /* 0x0000006700887202 */ /* 0x000fe20000000f00 */
[----:B------:R-:W-:Y:S01]  /*2290*/  FFMA R117, R139, R117, R106 ;  /* 0x000000758b757223 */ /* 0x000fe2000000006a */
[----:B------:R-:W-:Y:S01]  /*22a0*/  MOV R139, R100 ;  /* 0x00000064008b7202 */ /* 0x000fe20000000f00 */
[----:B------:R-:W-:-:S07]  /*22b0*/  IMAD.MOV.U32 R138, RZ, RZ, R101 ;  /* 0x000000ffff8a7224 */ /* 0x000fce00078e0065 */
[----:B0-----:R-:W-:Y:S01]  /*22c0*/  HMMA.16816.F32.BF16 R8, R8, R6, R16 ;  /* 0x000000060808723c */ /* 0x001fe20000041810 */
[----:B------:R-:W-:-:S07]  /*22d0*/  IMAD.MOV.U32 R137, RZ, RZ, R102 ;  /* 0x000000ffff897224 */ /* 0x000fce00078e0066 */
[----:B---3--:R-:W-:Y:S07]  /*22e0*/  HMMA.16816.F32.BF16 R4, R12, R6, R20 ;  /* 0x000000060c04723c */ /* 0x008fee0000041814 */
[----:B------:R-:W-:-:S05]  /*22f0*/  MOV R12, 0x40 ;  /* 0x00000040000c7802 */ /* 0x000fca0000000f00 */
[C---:B------:R-:W-:Y:S02]  /*2300*/  IMAD R131, R12.reuse, c[0x0][0x1b4], R131 ;  /* 0x00006d000c837a24 */ /* 0x040fe400078e0283 */
[----:B------:R-:W-:Y:S01]  /*2310*/  IMAD R129, R12, c[0x0][0x1a4], R129 ;  /* 0x000069000c817a24 */ /* 0x000fe200078e0281 */
[----:B------:R-:W-:Y:S01]  /*2320*/  @P3 CALL.REL.NOINC `(.L_x_0) ;  /* 0x0000001000003944 */ /* 0x000fe20003c00000 */
[----:B------:R-:W-:Y:S05]  /*2330*/  BRA `(.L_x_1) ;  /* 0xffffed7000007947 */ /* 0x000fea000383ffff */
.L_x_0:
[C---:B------:R-:W-:Y:S01]  /*2340*/  IMAD R13, R118.reuse, 0x8, R123 ;  /* 0x00000008760d7824 */ /* 0x040fe200078e027b */
[----:B------:R-:W-:Y:S01]  /*2350*/  MOV R43, R10 ;  /* 0x0000000a002b7202 */ /* 0x000fe20000000f00 */
[----:B------:R-:W-:Y:S01]  /*2360*/  IMAD.MOV.U32 R41, RZ, RZ, R11 ;  /* 0x000000ffff297224 */ /* 0x000fe200078e000b */
[----:B------:R-:W-:Y:S01]  /*2370*/  MOV R47, R8 ;  /* 0x00000008002f7202 */ /* 0x000fe20000000f00 */
[----:B------:R-:W-:Y:S01]  /*2380*/  IMAD.MOV.U32 R45, RZ, RZ, R9 ;  /* 0x000000ffff2d7224 */ /* 0x000fe200078e0009 */
[----:B------:R-:W-:Y:S01]  /*2390*/  LEA R15, R118, R13, 0x3 ;  /* 0x0000000d760f7211 */ /* 0x000fe200078e18ff */
[----:B------:R-:W-:Y:S01]  /*23a0*/  FMUL R20, R116, 8388608 ;  /* 0x4b00000074147820 */ /* 0x000fe20000400000 */
[-C--:B------:R-:W-:Y:S01]  /*23b0*/  LEA R10, P3, R13, R112.reuse, 0x1 ;  /* 0x000000700d0a7211 */ /* 0x080fe200078608ff */
[----:B------:R-:W-:Y:S01]  /*23c0*/  FMUL R21, R117, 8388608 ;  /* 0x4b00000075157820 */ /* 0x000fe20000400000 */
[----:B------:R-:W-:Y:S01]  /*23d0*/  LEA R8, P2, R123, R112, 0x1 ;  /* 0x000000707b087211 */ /* 0x000fe200078408ff */
[C---:B------:R-:W-:Y:S01]  /*23e0*/  IMAD R17, R118.reuse, 0x8, R15 ;  /* 0x0000000876117824 */ /* 0x040fe200078e020f */
[----:B------:R-:W-:Y:S01]  /*23f0*/  LEA.HI.X.SX32 R11, R13, R86, 0x1, P3 ;  /* 0x000000560d0b7211 */ /* 0x000fe200018f0eff */
[----:B------:R-:W-:Y:S01]  /*2400*/  BAR.SYNC.DEFER_BLOCKING 0x0 ;  /* 0x0000000000007b1d */ /* 0x000fe20000010000 */
[-C--:B------:R-:W-:Y:S01]  /*2410*/  LEA R2, P1, R121, R112.reuse, 0x1 ;  /* 0x0000007079027211 */ /* 0x080fe200078208ff */
[----:B------:R-:W-:Y:S01]  /*2420*/  IMAD.MOV.U32 R37, RZ, RZ, R5 ;  /* 0x000000ffff257224 */ /* 0x000fe200078e0005 */
[----:B------:R-:W-:Y:S01]  /*2430*/  LEA R12, P3, R17, R112, 0x1 ;  /* 0x00000070110c7211 */ /* 0x000fe200078608ff */
[----:B------:R-:W-:Y:S01]  /*2440*/  IMAD.MOV.U32 R5, RZ, RZ, R7 ;  /* 0x000000ffff057224 */ /* 0x000fe200078e0007 */
[----:B------:R-:W-:-:S02]  /*2450*/  LEA R19, R118, R17, 0x3 ;  /* 0x0000001176137211 */ /* 0x000fc400078e18ff */
[----:B------:R-:W-:Y:S01]  /*2460*/  LEA.HI.X.SX32 R13, R17, R86, 0x1, P3 ;  /* 0x00000056110d7211 */ /* 0x000fe200018f0eff */
[C---:B------:R-:W-:Y:S01]  /*2470*/  FMUL R17, R115.reuse, 8388608 ;  /* 0x4b00000073117820 */ /* 0x040fe20000400000 */
[----:B------:R-:W-:Y:S01]  /*2480*/  MOV R49, R0 ;  /* 0x0000000000317202 */ /* 0x000fe20000000f00 */
[C---:B------:R-:W-:Y:S01]  /*2490*/  IMAD R29, R118.reuse, 0x8, R19 ;  /* 0x00000008761d7824 */ /* 0x040fe200078e0213 */
[----:B------:R-:W-:Y:S02]  /*24a0*/  FSETP.GEU.AND P5, PT, R115, 1.175494350822287508e-38, PT ;  /* 0x008000007300780b */ /* 0x000fe40003fae000 */
[----:B------:R-:W-:Y:S01]  /*24b0*/  LEA.HI.X.SX32 R9, R123, R86, 0x1, P2 ;  /* 0x000000567b097211 */ /* 0x000fe200010f0eff */
[----:B------:R-:W-:Y:S01]  /*24c0*/  FMUL R0, R49, 8388608 ;  /* 0x4b00000031007820 */ /* 0x000fe20000400000 */
[----:B------:R-:W-:Y:S01]  /*24d0*/  LEA R16, P4, R19, R112, 0x1 ;  /* 0x0000007013107211 */ /* 0x000fe200078808ff */
[----:B------:R-:W-:Y:S01]  /*24e0*/  IMAD R35, R118, 0x8, R29 ;  /* 0x0000000876237824 */ /* 0x000fe200078e021d */
[----:B------:R-:W-:-:S02]  /*24f0*/  FSETP.GT.AND P2, PT, |R115|, 8.50705917302346158658e+37, PT ;  /* 0x7e8000007300780b */ /* 0x000fc40003f44200 */
[----:B------:R-:W-:Y:S02]  /*2500*/  LEA.HI.X.SX32 R3, R121, R86, 0x1, P1 ;  /* 0x0000005679037211 */ /* 0x000fe400008f0eff */
[----:B------:R-:W-:Y:S02]  /*2510*/  FSEL R36, R17, R115, !P5 ;  /* 0x0000007311247208 */ /* 0x000fe40006800000 */
[----:B------:R-:W-:Y:S02]  /*2520*/  LEA R14, P1, R15, R112, 0x1 ;  /* 0x000000700f0e7211 */ /* 0x000fe400078208ff */
[-C--:B------:R-:W-:Y:S02]  /*2530*/  LEA.HI.X.SX32 R17, R19, R86.reuse, 0x1, P4 ;  /* 0x0000005613117211 */ /* 0x080fe400020f0eff */
[C---:B------:R-:W-:Y:S02]  /*2540*/  FSETP.GEU.AND P3, PT, R49.reuse, 1.175494350822287508e-38, PT ;  /* 0x008000003100780b */ /* 0x040fe40003f6e000 */
[----:B------:R-:W-:Y:S01]  /*2550*/  FSETP.GT.AND P4, PT, |R49|, 8.50705917302346158658e+37, PT ;  /* 0x7e8000003100780b */ /* 0x000fe20003f84200 */
[----:B------:R-:W-:Y:S01]  /*2560*/  @P2 FMUL R41, R41, 0.25 ;  /* 0x3e80000029292820 */ /* 0x000fe20000400000 */
[----:B------:R-:W-:Y:S01]  /*2570*/  LEA.HI.X.SX32 R15, R15, R86, 0x1, P1 ;  /* 0x000000560f0f7211 */ /* 0x000fe200008f0eff */
[----:B------:R-:W-:Y:S01]  /*2580*/  @P2 FMUL R43, R43, 0.25 ;  /* 0x3e8000002b2b2820 */ /* 0x000fe20000400000 */
[C---:B------:R-:W-:Y:S01]  /*2590*/  FSETP.GEU.AND P1, PT, |R115|.reuse, 1.175494350822287508e-38, PT ;  /* 0x008000007300780b */ /* 0x040fe20003f2e200 */
[----:B------:R-:W-:Y:S01]  /*25a0*/  @P2 FMUL R115, R115, 0.25 ;  /* 0x3e80000073732820 */ /* 0x000fe20000400000 */
[----:B------:R-:W-:-:S02]  /*25b0*/  FSEL R51, R0, R49, !P3 ;  /* 0x0000003100337208 */ /* 0x000fc40005800000 */
[----:B------:R-:W-:Y:S02]  /*25c0*/  FSETP.GEU.AND P2, PT, R116, 1.175494350822287508e-38, PT ;  /* 0x008000007400780b */ /* 0x000fe40003f4e000 */
[----:B------:R-:W-:Y:S02]  /*25d0*/  IADD3 R0, R51, -0x3f3504f3, RZ ;  /* 0xc0cafb0d33007810 */ /* 0x000fe40007ffe0ff */
[----:B------:R-:W-:Y:S01]  /*25e0*/  FSEL R24, RZ, -23, P5 ;  /* 0xc1b80000ff187808 */ /* 0x000fe20002800000 */
[----:B------:R-:W-:Y:S01]  /*25f0*/  @P4 FMUL R45, R45, 0.25 ;  /* 0x3e8000002d2d4820 */ /* 0x000fe20000400000 */
[----:B------:R-:W-:Y:S01]  /*2600*/  FSETP.GEU.AND P5, PT, |R49|, 1.175494350822287508e-38, PT ;  /* 0x008000003100780b */ /* 0x000fe20003fae200 */
[----:B------:R-:W-:Y:S01]  /*2610*/  @P4 FMUL R47, R47, 0.25 ;  /* 0x3e8000002f2f4820 */ /* 0x000fe20000400000 */
[----:B------:R-:W-:Y:S01]  /*2620*/  LOP3.LUT R22, R0, 0xff800000, RZ, 0xc0, !PT ;  /* 0xff80000000167812 */ /* 0x000fe200078ec0ff */
[----:B------:R-:W-:Y:S01]  /*2630*/  @P4 FMUL R49, R49, 0.25 ;  /* 0x3e80000031314820 */ /* 0x000fe20000400000 */
[----:B------:R-:W-:Y:S01]  /*2640*/  FSEL R0, RZ, -23, P3 ;  /* 0xc1b80000ff007808 */ /* 0x000fe20001800000 */
[----:B------:R-:W-:Y:S01]  /*2650*/  @!P1 FMUL R115, R115, 16777216 ;  /* 0x4b80000073739820 */ /* 0x000fe20000400000 */
[----:B------:R-:W-:Y:S01]  /*2660*/  FSETP.GEU.AND P3, PT, R117, 1.175494350822287508e-38, PT ;  /* 0x008000007500780b */ /* 0x000fe20003f6e000 */
[----:B------:R-:W-:Y:S01]  /*2670*/  @!P1 FMUL R41, R41, 16777216 ;  /* 0x4b80000029299820 */ /* 0x000fe20000400000 */
[----:B------:R-:W-:Y:S01]  /*2680*/  FSEL R53, R20, R116, !P2 ;  /* 0x0000007414357208 */ /* 0x000fe20005000000 */
[----:B------:R-:W-:Y:S01]  /*2690*/  @!P1 FMUL R43, R43, 16777216 ;  /* 0x4b8000002b2b9820 */ /* 0x000fe20000400000 */
[----:B------:R-:W-:Y:S01]  /*26a0*/  FSEL R26, RZ, -23, P2 ;  /* 0xc1b80000ff1a7808 */ /* 0x000fe20001000000 */
[----:B------:R-:W-:Y:S01]  /*26b0*/  I2F R23, R22 ;  /* 0x0000001600177306 */ /* 0x000fe20000201400 */
[C---:B------:R-:W-:Y:S01]  /*26c0*/  FSETP.GT.AND P4, PT, |R116|.reuse, 8.50705917302346158658e+37, PT ;  /* 0x7e8000007400780b */ /* 0x040fe20003f84200 */
[----:B------:R-:W-:Y:S01]  /*26d0*/  @!P5 FMUL R49, R49, 16777216 ;  /* 0x4b8000003131d820 */ /* 0x000fe20000400000 */
[----:B------:R-:W-:Y:S01]  /*26e0*/  FSETP.GT.AND P2, PT, |R117|, 8.50705917302346158658e+37, PT ;  /* 0x7e8000007500780b */ /* 0x000fe20003f44200 */
[----:B------:R-:W-:Y:S01]  /*26f0*/  @!P5 FMUL R45, R45, 16777216 ;  /* 0x4b8000002d2dd820 */ /* 0x000fe20000400000 */
[----:B------:R-:W-:Y:S01]  /*2700*/  FSEL R38, R21, R117, !P3 ;  /* 0x0000007515267208 */ /* 0x000fe20005800000 */
[----:B------:R-:W-:Y:S01]  /*2710*/  @!P5 FMUL R47, R47, 16777216 ;  /* 0x4b8000002f2fd820 */ /* 0x000fe20000400000 */
[----:B------:R-:W-:Y:S01]  /*2720*/  FSEL R30, RZ, -23, P3 ;  /* 0xc1b80000ff1e7808 */ /* 0x000fe20001800000 */
[----:B------:R-:W0:Y:S01]  /*2730*/  MUFU.RCP R34, R49 ;  /* 0x0000003100227308 */ /* 0x000e220000001000 */
[----:B------:R-:W-:-:S02]  /*2740*/  FSETP.GEU.AND P1, PT, |R116|, 1.175494350822287508e-38, PT ;  /* 0x008000007400780b */ /* 0x000fc40003f2e200 */
[----:B------:R-:W-:Y:S02]  /*2750*/  IADD3 R20, R53, -0x3f3504f3, RZ ;  /* 0xc0cafb0d35147810 */ /* 0x000fe40007ffe0ff */
[C---:B------:R-:W-:Y:S01]  /*2760*/  FSETP.GEU.AND P3, PT, |R117|.reuse, 1.175494350822287508e-38, PT ;  /* 0x008000007500780b */ /* 0x040fe20003f6e200 */
[----:B------:R-:W-:Y:S01]  /*2770*/  @P4 FMUL R116, R116, 0.25 ;  /* 0x3e80000074744820 */ /* 0x000fe20000400000 */
[----:B------:R-:W-:Y:S01]  /*2780*/  IADD3 R19, R36, -0x3f3504f3, RZ ;  /* 0xc0cafb0d24137810 */ /* 0x000fe20007ffe0ff */
[----:B------:R-:W-:Y:S01]  /*2790*/  @P2 FMUL R117, R117, 0.25 ;  /* 0x3e80000075752820 */ /* 0x000fe20000400000 */
[----:B------:R-:W-:Y:S01]  /*27a0*/  LOP3.LUT R28, R20, 0xff800000, RZ, 0xc0, !PT ;  /* 0xff800000141c7812 */ /* 0x000fe200078ec0ff */
[----:B------:R-:W1:Y:S01]  /*27b0*/  MUFU.RCP R32, R115 ;  /* 0x0000007300207308 */ /* 0x000e620000001000 */
[----:B------:R-:W-:Y:S01]  /*27c0*/  LEA R18, P6, R29, R112, 0x1 ;  /* 0x000000701d127211 */ /* 0x000fe200078c08ff */
[----:B------:R-:W-:Y:S01]  /*27d0*/  @P4 FMUL R37, R37, 0.25 ;  /* 0x3e80000025254820 */ /* 0x000fe20000400000 */
[----:B------:R-:W-:Y:S01]  /*27e0*/  IADD3 R20, R38, -0x3f3504f3, RZ ;  /* 0xc0cafb0d26147810 */ /* 0x000fe20007ffe0ff */
[----:B------:R-:W-:Y:S01]  /*27f0*/  @!P1 FMUL R116, R116, 16777216 ;  /* 0x4b80000074749820 */ /* 0x000fe20000400000 */
[----:B------:R-:W-:Y:S01]  /*2800*/  LOP3.LUT R25, R19, 0xff800000, RZ, 0xc0, !PT ;  /* 0xff80000013197812 */ /* 0x000fe200078ec0ff */
[----:B0-----:R-:W-:Y:S01]  /*2810*/  FMUL R7, R34, R45 ;  /* 0x0000002d22077220 */ /* 0x001fe20000400000 */
[----:B------:R-:W-:Y:S01]  /*2820*/  LEA.HI.X.SX32 R19, R29, R86, 0x1, P6 ;  /* 0x000000561d137211 */ /* 0x000fe200030f0eff */
[----:B------:R-:W-:Y:S01]  /*2830*/  @!P3 FMUL R117, R117, 16777216 ;  /* 0x4b8000007575b820 */ /* 0x000fe20000400000 */
[----:B------:R-:W-:Y:S01]  /*2840*/  LOP3.LUT R31, R20, 0xff800000, RZ, 0xc0, !PT ;  /* 0xff800000141f7812 */ /* 0x000fe200078ec0ff */
[----:B------:R0:W-:Y:S01]  /*2850*/  I2F R27, R25 ;  /* 0x00000019001b7306 */ /* 0x0001e20000201400 */
[----:B------:R-:W-:Y:S01]  /*2860*/  LEA R20, P6, R35, R112, 0x1 ;  /* 0x0000007023147211 */ /* 0x000fe200078c08ff */
[----:B------:R-:W-:Y:S01]  /*2870*/  @P2 FMUL R5, R5, 0.25 ;  /* 0x3e80000005052820 */ /* 0x000fe20000400000 */
[----:B------:R-:W-:Y:S01]  /*2880*/  MOV R39, R4 ;  /* 0x0000000400277202 */ /* 0x000fe20000000f00 */
[----:B------:R-:W-:Y:S01]  /*2890*/  FFMA.FTZ R0, R23, 1.1920928955078125e-07, R0 ;  /* 0x3400000017007823 */ /* 0x000fe20000010000 */
[----:B------:R-:W-:Y:S01]  /*28a0*/  LEA.HI.X.SX32 R21, R35, R86, 0x1, P6 ;  /* 0x0000005623157211 */ /* 0x000fe200030f0eff */
[----:B------:R-:W-:Y:S01]  /*28b0*/  FMUL R34, R34, R47 ;  /* 0x0000002f22227220 */ /* 0x000fe20000400000 */
[----:B------:R-:W-:Y:S01]  /*28c0*/  MOV R35, R6 ;  /* 0x0000000600237202 */ /* 0x000fe20000000f00 */
[----:B------:R-:W2:Y:S01]  /*28d0*/  MUFU.RCP R4, R117 ;  /* 0x0000007500047308 */ /* 0x000ea20000001000 */
[----:B------:R-:W-:Y:S01]  /*28e0*/  @P4 FMUL R39, R39, 0.25 ;  /* 0x3e80000027274820 */ /* 0x000fe20000400000 */
[----:B------:R-:W-:Y:S01]  /*28f0*/  IADD3 R22, R51, -R22, RZ ;  /* 0x8000001633167210 */ /* 0x000fe20007ffe0ff */
[----:B-1----:R-:W-:Y:S01]  /*2900*/  FMUL R23, R32, R41 ;  /* 0x0000002920177220 */ /* 0x002fe20000400000 */
[----:B------:R-:W-:Y:S01]  /*2910*/  F2FP.BF16.PACK_AB R34, R7, R34 ;  /* 0x000000220722723e */ /* 0x000fe200000010ff */
[----:B------:R-:W-:Y:S01]  /*2920*/  @P2 FMUL R35, R35, 0.25 ;  /* 0x3e80000023232820 */ /* 0x000fe20000400000 */
[----:B0-----:R-:W-:Y:S01]  /*2930*/  IADD3 R25, R36, -R25, RZ ;  /* 0x8000001924197210 */ /* 0x001fe20007ffe0ff */
[----:B------:R-:W-:Y:S01]  /*2940*/  FMUL R32, R32, R43 ;  /* 0x0000002b20207220 */ /* 0x000fe20000400000 */
[----:B------:R-:W0:Y:S01]  /*2950*/  MUFU.RCP R6, R116 ;  /* 0x0000007400067308 */ /* 0x000e220000001000 */
[----:B------:R-:W-:Y:S01]  /*2960*/  @!P1 FMUL R37, R37, 16777216 ;  /* 0x4b80000025259820 */ /* 0x000fe20000400000 */
[----:B------:R-:W-:Y:S01]  /*2970*/  PRMT R54, R34, 0x7632, R54 ;  /* 0x0000763222367816 */ /* 0x000fe20000000036 */
[----:B------:R-:W-:Y:S01]  /*2980*/  @!P3 FMUL R5, R5, 16777216 ;  /* 0x4b8000000505b820 */ /* 0x000fe20000400000 */
[----:B------:R-:W-:Y:S01]  /*2990*/  F2FP.BF16.PACK_AB R23, R23, R32 ;  /* 0x000000201717723e */ /* 0x000fe200000010ff */
[----:B------:R-:W-:Y:S01]  /*29a0*/  @!P1 FMUL R39, R39, 16777216 ;  /* 0x4b80000027279820 */ /* 0x000fe20000400000 */
[----:B------:R-:W-:Y:S01]  /*29b0*/  STS.U16 [R108], R34 ;  /* 0x000000226c007388 */ /* 0x000fe20000000400 */
[----:B------:R-:W-:Y:S01]  /*29c0*/  @!P3 FMUL R35, R35, 16777216 ;  /* 0x4b8000002323b820 */ /* 0x000fe20000400000 */
[----:B------:R1:W3:Y:S01]  /*29d0*/  I2F R29, R28 ;  /* 0x0000001c001d7306 */ /* 0x0002e20000201400 */
[C---:B--2---:R-:W-:Y:S01]  /*29e0*/  FMUL R5, R4.reuse, R5 ;  /* 0x0000000504057220 */ /* 0x044fe20000400000 */
[----:B------:R-:W-:Y:S01]  /*29f0*/  PRMT R32, R23, 0x7632, R32 ;  /* 0x0000763217207816 */ /* 0x000fe20000000020 */
[----:B------:R-:W-:Y:S01]  /*2a00*/  FMUL R4, R4, R35 ;  /* 0x0000002304047220 */ /* 0x000fe20000400000 */
[----:B------:R-:W-:Y:S01]  /*2a10*/  STS.U16 [R108+0x80], R54 ;  /* 0x000080366c007388 */ /* 0x000fe20000000400 */
[----:B------:R-:W-:Y:S01]  /*2a20*/  FFMA.FTZ R24, R27, 1.1920928955078125e-07, R24 ;  /* 0x340000001b187823 */ /* 0x000fe20000010018 */
[----:B------:R-:W-:Y:S01]  /*2a30*/  LOP3.LUT R27, R108, 0x20, RZ, 0x3c, !PT ;  /* 0x000000206c1b7812 */ /* 0x000fe200078e3cff */
[----:B------:R-:W-:Y:S01]  /*2a40*/  FADD R22, R22, -1 ;  /* 0xbf80000016167421 */ /* 0x000fe20000000000 */
[----:B------:R-:W2:Y:S01]  /*2a50*/  I2F R33, R31 ;  /* 0x0000001f00217306 */ /* 0x000ea20000201400 */
[C---:B0-----:R-:W-:Y:S01]  /*2a60*/  FMUL R7, R6.reuse, R37 ;  /* 0x0000002506077220 */ /* 0x041fe20000400000 */
[----:B------:R-:W-:Y:S01]  /*2a70*/  F2FP.BF16.PACK_AB R4, R5, R4 ;  /* 0x000000040504723e */ /* 0x000fe200000010ff */
[----:B------:R-:W-:Y:S01]  /*2a80*/  FMUL R6, R6, R39 ;  /* 0x0000002706067220 */ /* 0x000fe20000400000 */
[----:B------:R-:W-:Y:S01]  /*2a90*/  STS.U16 [R27+0x480], R32 ;  /* 0x000480201b007388 */ /* 0x000fe20000000400 */
[----:B-1----:R-:W-:Y:S01]  /*2aa0*/  IMAD.IADD R28, R53, 0x1, -R28 ;  /* 0x00000001351c7824 */ /* 0x002fe200078e0a1c */
[----:B------:R-:W-:Y:S01]  /*2ab0*/  ISETP.GE.U32.AND P4, PT, R51, 0x7f800000, PT ;  /* 0x7f8000003300780c */ /* 0x000fe20003f86070 */
[----:B------:R-:W-:Y:S01]  /*2ac0*/  FADD R25, R25, -1 ;  /* 0xbf80000019197421 */ /* 0x000fe20000000000 */
[----:B------:R-:W-:Y:S01]  /*2ad0*/  F2FP.BF16.PACK_AB R6, R7, R6 ;  /* 0x000000060706723e */ /* 0x000fe200000010ff */
[----:B---3--:R-:W-:Y:S01]  /*2ae0*/  FFMA.FTZ R26, R29, 1.1920928955078125e-07, R26 ;  /* 0x340000001d1a7823 */ /* 0x008fe2000001001a */
[----:B------:R-:W-:Y:S01]  /*2af0*/  PRMT R29, R23, 0x7610, R29 ;  /* 0x00007610171d7816 */ /* 0x000fe2000000001d */
[----:B------:R-:W-:Y:S01]  /*2b00*/  FADD R28, R28, -1 ;  /* 0xbf8000001c1c7421 */ /* 0x000fe20000000000 */
[----:B------:R-:W-:-:S02]  /*2b10*/  LOP3.LUT R7, R108, 0x40, RZ, 0x3c, !PT ;  /* 0x000000406c077812 */ /* 0x000fc400078e3cff */
[C---:B------:R-:W-:Y:S01]  /*2b20*/  PRMT R35, R6.reuse, 0x7632, R35 ;  /* 0x0000763206237816 */ /* 0x040fe20000000023 */
[----:B------:R0:W-:Y:S01]  /*2b30*/  STS.U16 [R27+0x400], R29 ;  /* 0x0004001d1b007388 */ /* 0x0001e20000000400 */
[----:B--2---:R-:W-:Y:S01]  /*2b40*/  FFMA.FTZ R30, R33, 1.1920928955078125e-07, R30 ;  /* 0x34000000211e7823 */ /* 0x004fe2000001001e */
[----:B------:R-:W-:Y:S01]  /*2b50*/  PRMT R33, R6, 0x7610, R33 ;  /* 0x0000761006217816 */ /* 0x000fe20000000021 */
[----:B------:R-:W-:Y:S01]  /*2b60*/  IMAD.MOV.U32 R6, RZ, RZ, 0x3dc6b27f ;  /* 0x3dc6b27fff067424 */ /* 0x000fe200078e00ff */
[----:B------:R-:W-:Y:S01]  /*2b70*/  LOP3.LUT R23, R108, 0x60, RZ, 0x3c, !PT ;  /* 0x000000606c177812 */ /* 0x000fe200078e3cff */
[----:B------:R-:W-:Y:S01]  /*2b80*/  STS.U16 [R7+0x880], R35 ;  /* 0x0008802307007388 */ /* 0x000fe20000000400 */
[----:B------:R-:W-:Y:S01]  /*2b90*/  IADD3 R31, R38, -R31, RZ ;  /* 0x8000001f261f7210 */ /* 0x000fe20007ffe0ff */
[----:B------:R-:W-:Y:S01]  /*2ba0*/  FFMA.FTZ R5, R22, R6, -0.16845393180847167969 ;  /* 0xbe2c7f3016057423 */ /* 0x000fe20000010006 */
[----:B------:R-:W-:Y:S01]  /*2bb0*/  ISETP.GE.U32.AND P5, PT, R36, 0x7f800000, PT ;  /* 0x7f8000002400780c */ /* 0x000fe20003fa6070 */
[----:B------:R1:W-:Y:S01]  /*2bc0*/  STS.U16 [R7+0x800], R33 ;  /* 0x0008002107007388 */ /* 0x0003e20000000400 */
[----:B0-----:R-:W-:Y:S01]  /*2bd0*/  PRMT R27, R4, 0x7632, R27 ;  /* 0x00007632041b7816 */ /* 0x001fe2000000001b */
[----:B------:R-:W-:Y:S01]  /*2be0*/  FADD R31, R31, -1 ;  /* 0xbf8000001f1f7421 */ /* 0x000fe20000000000 */
[----:B------:R-:W-:Y:S01]  /*2bf0*/  ISETP.GE.U32.AND P3, PT, R53, 0x7f800000, PT ;  /* 0x7f8000003500780c */ /* 0x000fe20003f66070 */
[----:B------:R0:W-:Y:S01]  /*2c00*/  STS.U16 [R23+0xc00], R4 ;  /* 0x000c000417007388 */ /* 0x0001e20000000400 */
[----:B------:R-:W-:Y:S01]  /*2c10*/  FFMA.FTZ R5, R22, R5, 0.1716887056827545166 ;  /* 0x3e2fcf2a16057423 */ /* 0x000fe20000010005 */
[----:B------:R-:W-:-:S02]  /*2c20*/  ISETP.GE.U32.AND P1, PT, R38, 0x7f800000, PT ;  /* 0x7f8000002600780c */ /* 0x000fc40003f26070 */
[----:B------:R-:W-:Y:S01]  /*2c30*/  STS.U16 [R23+0xc80], R27 ;  /* 0x000c801b17007388 */ /* 0x000fe20000000400 */
[----:B------:R-:W-:-:S03]  /*2c40*/  FFMA.FTZ R5, R22, R5, -0.17900948226451873779 ;  /* 0xbe374e4316057423 */ /* 0x000fc60000010005 */
[----:B------:R-:W-:Y:S01]  /*2c50*/  BAR.SYNC.DEFER_BLOCKING 0x0 ;  /* 0x0000000000007b1d */ /* 0x000fe20000010000 */
[-C--:B-1----:R-:W-:Y:S01]  /*2c60*/  FFMA.FTZ R7, R28, R6.reuse, -0.16845393180847167969 ;  /* 0xbe2c7f301c077423 */ /* 0x082fe20000010006 */
[----:B------:R-:W-:Y:S01]  /*2c70*/  FSETP.NEU.AND P2, PT, R51, RZ, PT ;  /* 0x000000ff3300720b */ /* 0x000fe20003f4d000 */
[-C--:B0-----:R-:W-:Y:S02]  /*2c80*/  FFMA.FTZ R4, R25, R6.reuse, -0.16845393180847167969 ;  /* 0xbe2c7f3019047423 */ /* 0x081fe40000010006 */
[----:B------:R-:W-:Y:S02]  /*2c90*/  FFMA.FTZ R6, R31, R6, -0.16845393180847167969 ;  /* 0xbe2c7f301f067423 */ /* 0x000fe40000010006 */
[----:B------:R-:W-:Y:S02]  /*2ca0*/  FFMA.FTZ R4, R25, R4, 0.1716887056827545166 ;  /* 0x3e2fcf2a19047423 */ /* 0x000fe40000010004 */
[----:B------:R-:W-:Y:S02]  /*2cb0*/  FFMA.FTZ R6, R31, R6, 0.1716887056827545166 ;  /* 0x3e2fcf2a1f067423 */ /* 0x000fe40000010006 */
[----:B------:R-:W-:-:S02]  /*2cc0*/  FFMA.FTZ R4, R25, R4, -0.17900948226451873779 ;  /* 0xbe374e4319047423 */ /* 0x000fc40000010004 */
[C---:B------:R-:W-:Y:S02]  /*2cd0*/  FFMA.FTZ R6, R31.reuse, R6, -0.17900948226451873779 ;  /* 0xbe374e431f067423 */ /* 0x040fe40000010006 */
[----:B------:R-:W-:Y:S02]  /*2ce0*/  FFMA.FTZ R7, R28, R7, 0.1716887056827545166 ;  /* 0x3e2fcf2a1c077423 */ /* 0x000fe40000010007 */
[C---:B------:R-:W-:Y:S02]  /*2cf0*/  FFMA.FTZ R6, R31.reuse, R6, 0.20512372255325317383 ;  /* 0x3e520bf41f067423 */ /* 0x040fe40000010006 */
[----:B------:R-:W-:Y:S02]  /*2d00*/  FFMA.FTZ R5, R22, R5, 0.20512372255325317383 ;  /* 0x3e520bf416057423 */ /* 0x000fe40000010005 */
[----:B------:R-:W-:Y:S02]  /*2d10*/  FFMA.FTZ R6, R31, R6, -0.24046532809734344482 ;  /* 0xbe763c8b1f067423 */ /* 0x000fe40000010006 */
[----:B------:R-:W-:Y:S01]  /*2d20*/  FFMA.FTZ R4, R25, R4, 0.20512372255325317383 ;  /* 0x3e520bf419047423 */ /* 0x000fe20000010004 */
[----:B------:R-:W0:Y:S01]  /*2d30*/  LDS R23, [R87] ;  /* 0x0000000057177984 */ /* 0x000e220000000800 */
[----:B------:R-:W-:-:S02]  /*2d40*/  FFMA.FTZ R6, R31, R6, 0.28857114911079406738 ;  /* 0x3e93bf991f067423 */ /* 0x000fc40000010006 */
[----:B------:R-:W-:Y:S01]  /*2d50*/  FFMA.FTZ R7, R28, R7, -0.17900948226451873779 ;  /* 0xbe374e431c077423 */ /* 0x000fe20000010007 */
[----:B------:R-:W1:Y:S01]  /*2d60*/  LDS R27, [R87+0x100] ;  /* 0x00010000571b7984 */ /* 0x000e620000000800 */
[C---:B------:R-:W-:Y:S02]  /*2d70*/  FFMA.FTZ R6, R31.reuse, R6, -0.36067417263984680176 ;  /* 0xbeb8aa491f067423 */ /* 0x040fe40000010006 */
[----:B------:R-:W-:Y:S01]  /*2d80*/  FFMA.FTZ R5, R22, R5, -0.24046532809734344482 ;  /* 0xbe763c8b16057423 */ /* 0x000fe20000010005 */
[----:B------:R-:W2:Y:S01]  /*2d90*/  LDS R29, [R87+0x200] ;  /* 0x00020000571d7984 */ /* 0x000ea20000000800 */
[----:B------:R-:W-:Y:S02]  /*2da0*/  FFMA.FTZ R6, R31, R6, 0.48089820146560668945 ;  /* 0x3ef6384a1f067423 */ /* 0x000fe40000010006 */
[----:B------:R-:W-:Y:S01]  /*2db0*/  FFMA.FTZ R4, R25, R4, -0.24046532809734344482 ;  /* 0xbe763c8b19047423 */ /* 0x000fe20000010004 */
[----:B------:R-:W3:Y:S01]  /*2dc0*/  LDS R87, [R87+0x300] ;  /* 0x0003000057577984 */ /* 0x000ee20000000800 */
[----:B------:R-:W-:-:S02]  /*2dd0*/  FFMA.FTZ R7, R28, R7, 0.20512372255325317383 ;  /* 0x3e520bf41c077423 */ /* 0x000fc40000010007 */
[----:B------:R-:W-:Y:S02]  /*2de0*/  FFMA.FTZ R6, R31, R6, -0.72134751081466674805 ;  /* 0xbf38aa3b1f067423 */ /* 0x000fe40000010006 */
[----:B------:R-:W-:Y:S02]  /*2df0*/  FFMA.FTZ R5, R22, R5, 0.28857114911079406738 ;  /* 0x3e93bf9916057423 */ /* 0x000fe40000010005 */
[----:B------:R-:W-:Y:S02]  /*2e00*/  FFMA.FTZ R4, R25, R4, 0.28857114911079406738 ;  /* 0x3e93bf9919047423 */ /* 0x000fe40000010004 */
[----:B------:R-:W-:Y:S02]  /*2e10*/  FFMA.FTZ R7, R28, R7, -0.24046532809734344482 ;  /* 0xbe763c8b1c077423 */ /* 0x000fe40000010007 */
[----:B------:R-:W-:Y:S02]  /*2e20*/  FMUL R6, R31, R6 ;  /* 0x000000061f067220 */ /* 0x000fe40000400000 */
[----:B------:R-:W-:-:S02]  /*2e30*/  FFMA.FTZ R5, R22, R5, -0.36067417263984680176 ;  /* 0xbeb8aa4916057423 */ /* 0x000fc40000010005 */
[----:B------:R-:W-:Y:S02]  /*2e40*/  FFMA.FTZ R4, R25, R4, -0.36067417263984680176 ;  /* 0xbeb8aa4919047423 */ /* 0x000fe40000010004 */
[----:B------:R-:W-:Y:S02]  /*2e50*/  FFMA.FTZ R7, R28, R7, 0.28857114911079406738 ;  /* 0x3e93bf991c077423 */ /* 0x000fe40000010007 */
[----:B------:R-:W-:Y:S02]  /*2e60*/  FMUL R6, R31, R6 ;  /* 0x000000061f067220 */ /* 0x000fe40000400000 */
[----:B------:R-:W-:Y:S02]  /*2e70*/  FFMA.FTZ R5, R22, R5, 0.48089820146560668945 ;  /* 0x3ef6384a16057423 */ /* 0x000fe40000010005 */
[----:B------:R-:W-:Y:S02]  /*2e80*/  FFMA.FTZ R4, R25, R4, 0.48089820146560668945 ;  /* 0x3ef6384a19047423 */ /* 0x000fe40000010004 */
[----:B------:R-:W-:-:S02]  /*2e90*/  FFMA.FTZ R7, R28, R7, -0.36067417263984680176 ;  /* 0xbeb8aa491c077423 */ /* 0x000fc40000010007 */
[--C-:B------:R-:W-:Y:S01]  /*2ea0*/  FFMA.FTZ R31, R31, 1.4426950216293334961, R6.reuse ;  /* 0x3fb8aa3b1f1f7823 */ /* 0x100fe20000010006 */
[----:B0-----:R-:W-:Y:S01]  /*2eb0*/  PRMT R6, R23, 0x7632, R6 ;  /* 0x0000763217067816 */ /* 0x001fe20000000006 */
[----:B------:R-:W-:Y:S01]  /*2ec0*/  FFMA.FTZ R5, R22, R5, -0.72134751081466674805 ;  /* 0xbf38aa3b16057423 */ /* 0x000fe20000010005 */
[----:B------:R0:W-:Y:S01]  /*2ed0*/  STG.E.U16 [R2.64], R23 ;  /* 0x0000001702007986 */ /* 0x0001e2000c101504 */
[C---:B------:R-:W-:Y:S02]  /*2ee0*/  FFMA.FTZ R4, R25.reuse, R4, -0.72134751081466674805 ;  /* 0xbf38aa3b19047423 */ /* 0x040fe40000010004 */
[----:B------:R-:W-:Y:S01]  /*2ef0*/  FFMA.FTZ R7, R28, R7, 0.48089820146560668945 ;  /* 0x3ef6384a1c077423 */ /* 0x000fe20000010007 */
[----:B------:R2:W-:Y:S01]  /*2f00*/  STG.E.U16 [R8.64], R6 ;  /* 0x0000000608007986 */ /* 0x0005e2000c101504 */
[----:B------:R-:W-:Y:S02]  /*2f10*/  FMUL R5, R22, R5 ;  /* 0x0000000516057220 */ /* 0x000fe40000400000 */
[----:B------:R-:W-:Y:S01]  /*2f20*/  FMUL R4, R25, R4 ;  /* 0x0000000419047220 */ /* 0x000fe20000400000 */
[----:B-1----:R3:W-:Y:S01]  /*2f30*/  STG.E.U16 [R10.64], R27 ;  /* 0x0000001b0a007986 */ /* 0x0027e2000c101504 */
[----:B------:R-:W-:-:S02]  /*2f40*/  FFMA.FTZ R7, R28, R7, -0.72134751081466674805 ;  /* 0xbf38aa3b1c077423 */ /* 0x000fc40000010007 */
[----:B------:R-:W-:Y:S01]  /*2f50*/  FMUL R5, R22, R5 ;  /* 0x0000000516057220 */ /* 0x000fe20000400000 */
[----:B0-----:R-:W-:Y:S01]  /*2f60*/  PRMT R3, R27, 0x7632, R3 ;  /* 0x000076321b037816 */ /* 0x001fe20000000003 */
[----:B------:R-:W-:Y:S02]  /*2f70*/  FMUL R4, R25, R4 ;  /* 0x0000000419047220 */ /* 0x000fe40000400000 */
[----:B------:R-:W-:Y:S01]  /*2f80*/  FMUL R7, R28, R7 ;  /* 0x000000071c077220 */ /* 0x000fe20000400000 */
[----:B--2---:R-:W-:Y:S01]  /*2f90*/  PRMT R9, R29, 0x7632, R9 ;  /* 0x000076321d097816 */ /* 0x004fe20000000009 */
[----:B------:R0:W-:Y:S01]  /*2fa0*/  STG.E.U16 [R14.64], R3 ;  /* 0x000000030e007986 */ /* 0x0001e2000c101504 */
[----:B------:R-:W-:Y:S01]  /*2fb0*/  FFMA.FTZ R5, R22, 1.4426950216293334961, R5 ;  /* 0x3fb8aa3b16057823 */ /* 0x000fe20000010005 */
[----:B---3--:R-:W-:Y:S02]  /*2fc0*/  PRMT R10, R87, 0x7632, R10 ;  /* 0x00007632570a7816 */ /* 0x008fe4000000000a */
[----:B------:R0:W-:Y:S01]  /*2fd0*/  STG.E.U16 [R12.64], R29 ;  /* 0x0000001d0c007986 */ /* 0x0001e2000c101504 */
[----:B------:R-:W-:-:S02]  /*2fe0*/  FFMA.FTZ R25, R25, 1.4426950216293334961, R4 ;  /* 0x3fb8aa3b19197823 */ /* 0x000fc40000010004 */
[----:B------:R-:W-:Y:S01]  /*2ff0*/  FMUL R7, R28, R7 ;  /* 0x000000071c077220 */ /* 0x000fe20000400000 */
[----:B------:R0:W-:Y:S01]  /*3000*/  STG.E.U16 [R16.64], R9 ;  /* 0x0000000910007986 */ /* 0x0001e2000c101504 */
[----:B------:R-:W-:Y:S02]  /*3010*/  @P4 IMAD.MOV.U32 R4, RZ, RZ, 0x7f800000 ;  /* 0x7f800000ff044424 */ /* 0x000fe400078e00ff */
[----:B------:R-:W-:Y:S01]  /*3020*/  FADD R0, R0, R5 ;  /* 0x0000000500007221 */ /* 0x000fe20000000000 */
[----:B------:R0:W-:Y:S01]  /*3030*/  STG.E.U16 [R18.64], R87 ;  /* 0x0000005712007986 */ /* 0x0001e2000c101504 */
[----:B------:R-:W-:Y:S01]  /*3040*/  FFMA.FTZ R7, R28, 1.4426950216293334961, R7 ;  /* 0x3fb8aa3b1c077823 */ /* 0x000fe20000010007 */
[----:B------:R-:W-:Y:S01]  /*3050*/  @P5 MOV R5, 0x7f800000 ;  /* 0x7f80000000055802 */ /* 0x000fe20000000f00 */
[----:B------:R-:W-:Y:S01]  /*3060*/  FADD R24, R24, R25 ;  /* 0x0000001918187221 */ /* 0x000fe20000000000 */
[----:B------:R0:W-:Y:S01]  /*3070*/  STG.E.U16 [R20.64], R10 ;  /* 0x0000000a14007986 */ /* 0x0001e2000c101504 */
[----:B------:R-:W-:Y:S01]  /*3080*/  @P4 FFMA.FTZ R0, R51, R4, +INF ;  /* 0x7f80000033004423 */ /* 0x000fe20000010004 */
[----:B------:R-:W-:Y:S01]  /*3090*/  @P1 MOV R25, 0x7f800000 ;  /* 0x7f80000000191802 */ /* 0x000fe20000000f00 */
[----:B------:R-:W-:Y:S01]  /*30a0*/  @P3 IMAD.MOV.U32 R4, RZ, RZ, 0x7f800000 ;  /* 0x7f800000ff043424 */ /* 0x000fe200078e00ff */
[----:B------:R-:W-:Y:S01]  /*30b0*/  BAR.SYNC.DEFER_BLOCKING 0x0 ;  /* 0x0000000000007b1d */ /* 0x000fe20000010000 */
[----:B------:R-:W-:Y:S01]  /*30c0*/  FADD R7, R26, R7 ;  /* 0x000000071a077221 */ /* 0x000fe20000000000 */
[----:B------:R-:W-:Y:S01]  /*30d0*/  FSETP.NEU.AND P4, PT, R36, RZ, PT ;  /* 0x000000ff2400720b */ /* 0x000fe20003f8d000 */
[----:B------:R-:W-:Y:S01]  /*30e0*/  FADD R30, R30, R31 ;  /* 0x0000001f1e1e7221 */ /* 0x000fe20000000000 */
[----:B------:R-:W-:Y:S01]  /*30f0*/  FSEL R0, R0, -INF , P2 ;  /* 0xff80000000007808 */ /* 0x000fe20001000000 */
[----:B------:R-:W-:Y:S01]  /*3100*/  @P5 FFMA.FTZ R24, R36, R5, +INF ;  /* 0x7f80000024185423 */ /* 0x000fe20000010005 */
[C---:B------:R-:W-:Y:S01]  /*3110*/  FSETP.NEU.AND P5, PT, R53.reuse, RZ, PT ;  /* 0x000000ff3500720b */ /* 0x040fe20003fad000 */
[----:B------:R-:W-:Y:S01]  /*3120*/  @P3 FFMA.FTZ R7, R53, R4, +INF ;  /* 0x7f80000035073423 */ /* 0x000fe20000010004 */
[C---:B------:R-:W-:Y:S01]  /*3130*/  FSETP.NEU.AND P3, PT, R38.reuse, RZ, PT ;  /* 0x000000ff2600720b */ /* 0x040fe20003f6d000 */
[----:B------:R-:W-:Y:S01]  /*3140*/  @P1 FFMA.FTZ R30, R38, R25, +INF ;  /* 0x7f800000261e1423 */ /* 0x000fe20000010019 */
[----:B------:R-:W-:Y:S01]  /*3150*/  FSEL R5, R24, -INF , P4 ;  /* 0xff80000018057808 */ /* 0x000fe20002000000 */
[----:B------:R-:W-:Y:S01]  /*3160*/  FFMA R4, R0, 0.69314718246459960938, R101 ;  /* 0x3f31721800047823 */ /* 0x000fe20000000065 */
[----:B------:R-:W-:-:S02]  /*3170*/  FSEL R7, R7, -INF , P5 ;  /* 0xff80000007077808 */ /* 0x000fc40002800000 */
[----:B------:R-:W-:Y:S01]  /*3180*/  FSEL R30, R30, -INF , P3 ;  /* 0xff8000001e1e7808 */ /* 0x000fe20001800000 */
[----:B------:R-:W-:Y:S02]  /*3190*/  FFMA R5, R5, 0.69314718246459960938, R100 ;  /* 0x3f31721805057823 */ /* 0x000fe40000000064 */
[----:B------:R-:W-:Y:S02]  /*31a0*/  FFMA R6, R7, 0.69314718246459960938, R102 ;  /* 0x3f31721807067823 */ /* 0x000fe40000000066 */
[----:B------:R-:W-:-:S05]  /*31b0*/  FFMA R7, R30, 0.69314718246459960938, R103 ;  /* 0x3f3172181e077823 */ /* 0x000fca0000000067 */
[----:B------:R0:W-:Y:S04]  /*31c0*/  STS.128 [R111.X4], R4 ;  /* 0x000000046f007388 */ /* 0x0001e80000004c00 */
[----:B------:R-:W-:Y:S06]  /*31d0*/  BAR.SYNC.DEFER_BLOCKING 0x0 ;  /* 0x0000000000007b1d */ /* 0x000fec0000010000 */
[----:B------:R-:W-:Y:S05]  /*31e0*/  @P0 EXIT ;  /* 0x000000000000094d */ /* 0x000fea0003800000 */
[----:B0-----:R-:W0:Y:S01]  /*31f0*/  LDS R109, [R109] ;  /* 0x000000006d6d7984 */ /* 0x001e220000000800 */
[----:B------:R-:W-:Y:S01]  /*3200*/  IMAD R114, R114, c[0x0][0x1cc], RZ ;  /* 0x0000730072727a24 */ /* 0x000fe200078e02ff */
[C---:B------:R-:W-:Y:S01]  /*3210*/  SHF.L.U32 R3, R113.reuse, 0x2, RZ ;  /* 0x0000000271037819 */ /* 0x040fe200000006ff */
[----:B------:R-:W-:-:S04]  /*3220*/  IMAD.HI R113, R113, 0x4, RZ ;  /* 0x0000000471717827 */ /* 0x000fc800078e02ff */
[C---:B------:R-:W-:Y:S02]  /*3230*/  IMAD.SHL.U32 R2, R114.reuse, 0x4, RZ ;  /* 0x0000000472027824 */ /* 0x040fe400078e00ff */
[----:B------:R-:W-:-:S03]  /*3240*/  IMAD.HI R114, R114, 0x4, RZ ;  /* 0x0000000472727827 */ /* 0x000fc600078e02ff */
[----:B------:R-:W-:-:S04]  /*3250*/  IADD3 R2, P0, P1, R3, c[0x0][0x180], R2 ;  /* 0x0000600003027a10 */ /* 0x000fc8000791e002 */
[----:B------:R-:W-:-:S05]  /*3260*/  IADD3.X R3, R113, c[0x0][0x184], R114, P0, P1 ;  /* 0x0000610071037a10 */ /* 0x000fca00007e2472 */
[----:B0-----:R-:W-:Y:S01]  /*3270*/  STG.E [R2.64], R109 ;  /* 0x0000006d02007986 */ /* 0x001fe2000c101904 */
[----:B------:R-:W-:Y:S05]  /*3280*/  EXIT ;  /* 0x000000000000794d */ /* 0x000fea0003800000 */
.L_x_2:
[----:B------:R-:W-:-:S00]  /*3290*/  BRA `(.L_x_2) ;  /* 0xfffffff000007947 */ /* 0x000fc0000383ffff */
[----:B------:R-:W-:-:S00]  /*32a0*/  NOP ;  /* 0x0000000000007918 */ /* 0x000fc00000000000 */
        /* <DEDUP_REMOVED lines=13> */
.L_x_3:


//--------------------- .nv.global.init           --------------------------
	.section	.nv.global.init,"aw",@progbits
.nv.global.init:
	.type		_$_str,@object
	.size		_$_str,(.L_0 - _$_str)
_$_str:
        /*0000*/ 	.byte	0x5f, 0x5f, 0x43, 0x55, 0x44, 0x41, 0x5f, 0x46, 0x54, 0x5a, 0x00
.L_0:


//--------------------- .nv.shared.attn_fwd       --------------------------
	.section	.nv.shared.attn_fwd,"aw",@nobits
	.sectionflags	@""
	.align	16
